	.target	sm_90a

	.elftype	@"ET_EXEC"


//--------------------- .note.nv.tkinfo           --------------------------
	.section	.note.nv.tkinfo,"",@"SHT_NOTE"
	.sectionflags	@"SHF_NOTE_NV_TKINFO"
	.tkinfo
        /*0018*/ 	.word	0x00000002
        /*0030*/ 	.string	""
        /*0030*/ 	.string	"ptxas"
        /*0030*/ 	.string	"Cuda compilation tools, release 13.0, V13.0.88"
        /*0030*/ 	.string	"Build cuda_13.0.r13.0/compiler.36424714_0"
        /*0030*/ 	.string	"-arch sm_90a -m 64 "



//--------------------- .note.nv.cuinfo           --------------------------
	.section	.note.nv.cuinfo,"",@"SHT_NOTE"
	.sectionflags	@"SHF_NOTE_NV_CUINFO"
        /*0018*/ 	.short	0x0002
        /*001a*/ 	.short	0x005a
        /*001c*/ 	.short	0x0082
	.zero		2


//--------------------- .nv.info                  --------------------------
	.section	.nv.info,"",@"SHT_CUDA_INFO"
	.align	4


	//----- nvinfo : EIATTR_REGCOUNT
	.align		4
        /*0000*/ 	.byte	0x04, 0x2f
        /*0002*/ 	.short	(.L_15 - .L_14)
	.align		4
.L_14:
        /*0004*/ 	.word	index@(_ZN7cutlass13device_kernelINS_4gemm6kernel13GemmUniversalIN4cute5tupleIJiiiiEEENS1_10collective13CollectiveMmaINS1_34MainloopSm90TmaGmmaWarpSpecializedILi5ENS5_IJNS4_1CILi1EEESB_SB_EEENS1_32KernelTmaWarpSpecializedPingpongEEENS5_IJNSA_ILi64EEENSA_ILi256EEESF_EEENS_6half_tENS5_IJlSB_lEEESI_SJ_NS4_8TiledMMAINS4_8MMA_AtomIJNS4_4SM904GMMA26MMA_64x256x16_F32F16F16_SSILNSN_5MajorE0ELSP_0ELNSN_7ScaleInE1ELSQ_1EEEEEENS4_6LayoutISC_NS5_IJNSA_ILi0EEESU_SU_EEEEENS5_IJNS4_10UnderscoreESX_SX_EEEEENS4_13SM90_TMA_LOADENS4_14ComposedLayoutINS4_7SwizzleILi3ELi4ELi3EEENS4_18smem_ptr_flag_bitsILi16EEENST_INS5_IJNSA_ILi8EEESF_EEENS5_IJSF_SB_EEEEEEEvNS4_8identityES10_S1A_vS1B_EENS_8epilogue10collective6detail29Sm90TmaWarpSpecializedAdapterINS1E_15DefaultEpilogueISI_SJ_SJ_NS1D_6thread17LinearCombinationISI_Li1EffLNS1I_9ScaleType4KindE0ELNS_15FloatRoundStyleE2ESI_EENS1_15EpilogueDefaultEEEEEvvEEEEvNT_6ParamsE)
        /*0008*/ 	.word	0x000000a8


	//----- nvinfo : EIATTR_FRAME_SIZE
	.align		4
.L_15:
        /*000c*/ 	.byte	0x04, 0x11
        /*000e*/ 	.short	(.L_17 - .L_16)
	.align		4
.L_16:
        /*0010*/ 	.word	index@(_ZN7cutlass13device_kernelINS_4gemm6kernel13GemmUniversalIN4cute5tupleIJiiiiEEENS1_10collective13CollectiveMmaINS1_34MainloopSm90TmaGmmaWarpSpecializedILi5ENS5_IJNS4_1CILi1EEESB_SB_EEENS1_32KernelTmaWarpSpecializedPingpongEEENS5_IJNSA_ILi64EEENSA_ILi256EEESF_EEENS_6half_tENS5_IJlSB_lEEESI_SJ_NS4_8TiledMMAINS4_8MMA_AtomIJNS4_4SM904GMMA26MMA_64x256x16_F32F16F16_SSILNSN_5MajorE0ELSP_0ELNSN_7ScaleInE1ELSQ_1EEEEEENS4_6LayoutISC_NS5_IJNSA_ILi0EEESU_SU_EEEEENS5_IJNS4_10UnderscoreESX_SX_EEEEENS4_13SM90_TMA_LOADENS4_14ComposedLayoutINS4_7SwizzleILi3ELi4ELi3EEENS4_18smem_ptr_flag_bitsILi16EEENST_INS5_IJNSA_ILi8EEESF_EEENS5_IJSF_SB_EEEEEEEvNS4_8identityES10_S1A_vS1B_EENS_8epilogue10collective6detail29Sm90TmaWarpSpecializedAdapterINS1E_15DefaultEpilogueISI_SJ_SJ_NS1D_6thread17LinearCombinationISI_Li1EffLNS1I_9ScaleType4KindE0ELNS_15FloatRoundStyleE2ESI_EENS1_15EpilogueDefaultEEEEEvvEEEEvNT_6ParamsE)
        /*0014*/ 	.word	0x00000008


	//----- nvinfo : EIATTR_MIN_STACK_SIZE
	.align		4
.L_17:
        /*0018*/ 	.byte	0x04, 0x12
        /*001a*/ 	.short	(.L_19 - .L_18)
	.align		4
.L_18:
        /*001c*/ 	.word	index@(_ZN7cutlass13device_kernelINS_4gemm6kernel13GemmUniversalIN4cute5tupleIJiiiiEEENS1_10collective13CollectiveMmaINS1_34MainloopSm90TmaGmmaWarpSpecializedILi5ENS5_IJNS4_1CILi1EEESB_SB_EEENS1_32KernelTmaWarpSpecializedPingpongEEENS5_IJNSA_ILi64EEENSA_ILi256EEESF_EEENS_6half_tENS5_IJlSB_lEEESI_SJ_NS4_8TiledMMAINS4_8MMA_AtomIJNS4_4SM904GMMA26MMA_64x256x16_F32F16F16_SSILNSN_5MajorE0ELSP_0ELNSN_7ScaleInE1ELSQ_1EEEEEENS4_6LayoutISC_NS5_IJNSA_ILi0EEESU_SU_EEEEENS5_IJNS4_10UnderscoreESX_SX_EEEEENS4_13SM90_TMA_LOADENS4_14ComposedLayoutINS4_7SwizzleILi3ELi4ELi3EEENS4_18smem_ptr_flag_bitsILi16EEENST_INS5_IJNSA_ILi8EEESF_EEENS5_IJSF_SB_EEEEEEEvNS4_8identityES10_S1A_vS1B_EENS_8epilogue10collective6detail29Sm90TmaWarpSpecializedAdapterINS1E_15DefaultEpilogueISI_SJ_SJ_NS1D_6thread17LinearCombinationISI_Li1EffLNS1I_9ScaleType4KindE0ELNS_15FloatRoundStyleE2ESI_EENS1_15EpilogueDefaultEEEEEvvEEEEvNT_6ParamsE)
        /*0020*/ 	.word	0x00000008
.L_19:


//--------------------- .nv.compat                --------------------------
	.section	.nv.compat,"",@"SHT_CUDA_COMPAT_INFO"
	.align	4
        /*0000*/ 	.byte	0x02, 0x09, 0x01, 0x00, 0x02, 0x02, 0x04, 0x00, 0x02, 0x05, 0x05, 0x00, 0x03, 0x07, 0x01, 0x01
        /*0010*/ 	.byte	0x02, 0x03, 0x01, 0x00, 0x02, 0x06, 0x01, 0x00, 0x04, 0x0b, 0x08, 0x00, 0x00, 0x00, 0x00, 0x00
        /*0020*/ 	.byte	0x00, 0x00, 0x00, 0x00


//--------------------- .nv.info._ZN7cutlass13device_kernelINS_4gemm6kernel13GemmUniversalIN4cute5tupleIJiiiiEEENS1_10collective13CollectiveMmaINS1_34MainloopSm90TmaGmmaWarpSpecializedILi5ENS5_IJNS4_1CILi1EEESB_SB_EEENS1_32KernelTmaWarpSpecializedPingpongEEENS5_IJNSA_ILi64EEENSA_ILi256EEESF_EEENS_6half_tENS5_IJlSB_lEEESI_SJ_NS4_8TiledMMAINS4_8MMA_AtomIJNS4_4SM904GMMA26MMA_64x256x16_F32F16F16_SSILNSN_5MajorE0ELSP_0ELNSN_7ScaleInE1ELSQ_1EEEEEENS4_6LayoutISC_NS5_IJNSA_ILi0EEESU_SU_EEEEENS5_IJNS4_10UnderscoreESX_SX_EEEEENS4_13SM90_TMA_LOADENS4_14ComposedLayoutINS4_7SwizzleILi3ELi4ELi3EEENS4_18smem_ptr_flag_bitsILi16EEENST_INS5_IJNSA_ILi8EEESF_EEENS5_IJSF_SB_EEEEEEEvNS4_8identityES10_S1A_vS1B_EENS_8epilogue10collective6detail29Sm90TmaWarpSpecializedAdapterINS1E_15DefaultEpilogueISI_SJ_SJ_NS1D_6thread17LinearCombinationISI_Li1EffLNS1I_9ScaleType4KindE0ELNS_15FloatRoundStyleE2ESI_EENS1_15EpilogueDefaultEEEEEvvEEEEvNT_6ParamsE --------------------------
	.section	.nv.info._ZN7cutlass13device_kernelINS_4gemm6kernel13GemmUniversalIN4cute5tupleIJiiiiEEENS1_10collective13CollectiveMmaINS1_34MainloopSm90TmaGmmaWarpSpecializedILi5ENS5_IJNS4_1CILi1EEESB_SB_EEENS1_32KernelTmaWarpSpecializedPingpongEEENS5_IJNSA_ILi64EEENSA_ILi256EEESF_EEENS_6half_tENS5_IJlSB_lEEESI_SJ_NS4_8TiledMMAINS4_8MMA_AtomIJNS4_4SM904GMMA26MMA_64x256x16_F32F16F16_SSILNSN_5MajorE0ELSP_0ELNSN_7ScaleInE1ELSQ_1EEEEEENS4_6LayoutISC_NS5_IJNSA_ILi0EEESU_SU_EEEEENS5_IJNS4_10UnderscoreESX_SX_EEEEENS4_13SM90_TMA_LOADENS4_14ComposedLayoutINS4_7SwizzleILi3ELi4ELi3EEENS4_18smem_ptr_flag_bitsILi16EEENST_INS5_IJNSA_ILi8EEESF_EEENS5_IJSF_SB_EEEEEEEvNS4_8identityES10_S1A_vS1B_EENS_8epilogue10collective6detail29Sm90TmaWarpSpecializedAdapterINS1E_15DefaultEpilogueISI_SJ_SJ_NS1D_6thread17LinearCombinationISI_Li1EffLNS1I_9ScaleType4KindE0ELNS_15FloatRoundStyleE2ESI_EENS1_15EpilogueDefaultEEEEEvvEEEEvNT_6ParamsE,"",@"SHT_CUDA_INFO"
	.sectionflags	@""
	.align	4


	//----- nvinfo : EIATTR_CUDA_API_VERSION
	.align		4
        /*0000*/ 	.byte	0x04, 0x37
        /*0002*/ 	.short	(.L_21 - .L_20)
.L_20:
        /*0004*/ 	.word	0x00000082


	//----- nvinfo : EIATTR_KPARAM_INFO
	.align		4
.L_21:
        /*0008*/ 	.byte	0x04, 0x17
        /*000a*/ 	.short	(.L_23 - .L_22)
.L_22:
        /*000c*/ 	.word	0x00000000
        /*0010*/ 	.short	0x0000
        /*0012*/ 	.short	0x0070
        /*0014*/ 	.byte	0x00, 0xf0, 0x01, 0x10


	//----- nvinfo : EIATTR_SPARSE_MMA_MASK
	.align		4
.L_23:
        /*0018*/ 	.byte	0x03, 0x50
        /*001a*/ 	.short	0x0000


	//----- nvinfo : EIATTR_MAXREG_COUNT
	.align		4
        /*001c*/ 	.byte	0x03, 0x1b
        /*001e*/ 	.short	0x00a8


	//----- nvinfo : EIATTR_NUM_BARRIERS
	.align		4
        /*0020*/ 	.byte	0x02, 0x4c
        /*0022*/ 	.byte	0x01
	.zero		1


	//----- nvinfo : EIATTR_EXTERNS
	.align		4
        /*0024*/ 	.byte	0x04, 0x0f
        /*0026*/ 	.short	(.L_25 - .L_24)


	//   ....[0]....
	.align		4
.L_24:
        /*0028*/ 	.word	index@(__assertfail)


	//----- nvinfo : EIATTR_ANNOTATIONS
	.align		4
.L_25:
        /*002c*/ 	.byte	0x04, 0x55
        /*002e*/ 	.short	(.L_27 - .L_26)


	//   ....[0]....
.L_26:
        /*0030*/ 	.word	0x00000001
        /*0034*/ 	.byte	0xf0, 0x0a, 0x00, 0x00, 0x01, 0x00, 0x00, 0x00, 0xe0, 0x9c, 0x00, 0x00, 0x01, 0x00, 0x00, 0x00
        /*0044*/ 	.byte	0xf0, 0xa8, 0x00, 0x00


	//----- nvinfo : EIATTR_MERCURY_ISA_VERSION
	.align		4
.L_27:
        /*0048*/ 	.byte	0x03, 0x5f
        /*004a*/ 	.short	0x0101


	//----- nvinfo : EIATTR_INT_WARP_WIDE_INSTR_OFFSETS
	.align		4
        /*004c*/ 	.byte	0x04, 0x31
        /*004e*/ 	.short	(.L_29 - .L_28)


	//   ....[0]....
.L_28:
        /*0050*/ 	.word	0x00000400


	//   ....[1]....
        /*0054*/ 	.word	0x00000420


	//   ....[2]....
        /*0058*/ 	.word	0x000004a0


	//   ....[3]....
        /*005c*/ 	.word	0x000004b0


	//   ....[4]....
        /*0060*/ 	.word	0x000004c0


	//   ....[5]....
        /*0064*/ 	.word	0x000004e0


	//   ....[6]....
        /*0068*/ 	.word	0x00000570


	//   ....[7]....
        /*006c*/ 	.word	0x00000590


	//----- nvinfo : EIATTR_COOP_GROUP_MASK_REGIDS
	.align		4
.L_29:
        /*0070*/ 	.byte	0x04, 0x29
        /*0072*/ 	.short	(.L_31 - .L_30)


	//   ....[0]....
.L_30:
        /*0074*/ 	.word	0xffffffff


	//   ....[1]....
        /*0078*/ 	.word	0xffffffff


	//   ....[2]....
        /*007c*/ 	.word	0xffffffff


	//   ....[3]....
        /*0080*/ 	.word	0xffffffff


	//   ....[4]....
        /*0084*/ 	.word	0xffffffff


	//   ....[5]....
        /*0088*/ 	.word	0xffffffff


	//----- nvinfo : EIATTR_COOP_GROUP_INSTR_OFFSETS
	.align		4
.L_31:
        /*008c*/ 	.byte	0x04, 0x28
        /*008e*/ 	.short	(.L_33 - .L_32)


	//   ....[0]....
.L_32:
        /*0090*/ 	.word	0x00000070


	//   ....[1]....
        /*0094*/ 	.word	0x00000080


	//   ....[2]....
        /*0098*/ 	.word	0x00000140


	//   ....[3]....
        /*009c*/ 	.word	0x000002f0


	//   ....[4]....
        /*00a0*/ 	.word	0x00000330


	//   ....[5]....
        /*00a4*/ 	.word	0x00000380


	//----- nvinfo : EIATTR_REG_RECONFIG
	.align		4
.L_33:
        /*00a8*/ 	.byte	0x01, 0x54
	.zero		2


	//----- nvinfo : EIATTR_SYSCALL_OFFSETS
	.align		4
        /*00ac*/ 	.byte	0x04, 0x46
        /*00ae*/ 	.short	(.L_35 - .L_34)


	//   ....[0]....
.L_34:
        /*00b0*/ 	.word	0x000015a0


	//----- nvinfo : EIATTR_MBARRIER_INSTR_OFFSETS
	.align		4
.L_35:
        /*00b4*/ 	.byte	0x04, 0x39
        /*00b6*/ 	.short	(.L_37 - .L_36)


	//   ....[0]....
.L_36:
        /*00b8*/ 	.word	0x00000240
        /*00bc*/ 	.word	0x000000ff
        /*00c0*/ 	.word	0x00000000
        /*00c4*/ 	.short	0x0100
        /*00c6*/ 	.byte	0x08
	.zero		1


	//   ....[1]....
        /*00c8*/ 	.word	0x00000250
        /*00cc*/ 	.word	0x000000ff
        /*00d0*/ 	.word	0x00000028
        /*00d4*/ 	.short	0x0100
        /*00d6*/ 	.byte	0x08
	.zero		1


	//   ....[2]....
        /*00d8*/ 	.word	0x00000260
        /*00dc*/ 	.word	0x000000ff
        /*00e0*/ 	.word	0x00000008
        /*00e4*/ 	.short	0x0100
        /*00e6*/ 	.byte	0x08
	.zero		1


	//   ....[3]....
        /*00e8*/ 	.word	0x00000270
        /*00ec*/ 	.word	0x000000ff
        /*00f0*/ 	.word	0x00000030
        /*00f4*/ 	.short	0x0100
        /*00f6*/ 	.byte	0x08
	.zero		1


	//   ....[4]....
        /*00f8*/ 	.word	0x00000280
        /*00fc*/ 	.word	0x000000ff
        /*0100*/ 	.word	0x00000010
        /*0104*/ 	.short	0x0100
        /*0106*/ 	.byte	0x08
	.zero		1


	//   ....[5]....
        /*0108*/ 	.word	0x00000290
        /*010c*/ 	.word	0x000000ff
        /*0110*/ 	.word	0x00000038
        /*0114*/ 	.short	0x0100
        /*0116*/ 	.byte	0x08
	.zero		1


	//   ....[6]....
        /*0118*/ 	.word	0x000002a0
        /*011c*/ 	.word	0x000000ff
        /*0120*/ 	.word	0x00000018
        /*0124*/ 	.short	0x0100
        /*0126*/ 	.byte	0x08
	.zero		1


	//   ....[7]....
        /*0128*/ 	.word	0x000002b0
        /*012c*/ 	.word	0x000000ff
        /*0130*/ 	.word	0x00000040
        /*0134*/ 	.short	0x0100
        /*0136*/ 	.byte	0x08
	.zero		1


	//   ....[8]....
        /*0138*/ 	.word	0x000002c0
        /*013c*/ 	.word	0x000000ff
        /*0140*/ 	.word	0x00000020
        /*0144*/ 	.short	0x0100
        /*0146*/ 	.byte	0x08
	.zero		1


	//   ....[9]....
        /*0148*/ 	.word	0x000002d0
        /*014c*/ 	.word	0x000000ff
        /*0150*/ 	.word	0x00000048
        /*0154*/ 	.short	0x0100
        /*0156*/ 	.byte	0x08
	.zero		1


	//   ....[10]....
        /*0158*/ 	.word	0x000005d0
        /*015c*/ 	.word	0x000000ff
        /*0160*/ 	.word	0x00000080
        /*0164*/ 	.short	0x0100
        /*0166*/ 	.byte	0x08
	.zero		1


	//   ....[11]....
        /*0168*/ 	.word	0x00000640
        /*016c*/ 	.word	0x000000ff
        /*0170*/ 	.word	0x00000088
        /*0174*/ 	.short	0x0100
        /*0176*/ 	.byte	0x08
	.zero		1


	//   ....[12]....
        /*0178*/ 	.word	0x00000660
        /*017c*/ 	.word	0x000000ff
        /*0180*/ 	.word	0x00000060
        /*0184*/ 	.short	0x0100
        /*0186*/ 	.byte	0x09
	.zero		1


	//   ....[13]....
        /*0188*/ 	.word	0x00000670
        /*018c*/ 	.word	0x000000ff
        /*0190*/ 	.word	0x00000068
        /*0194*/ 	.short	0x0100
        /*0196*/ 	.byte	0x09
	.zero		1


	//   ....[14]....
        /*0198*/ 	.word	0x00000680
        /*019c*/ 	.word	0x000000ff
        /*01a0*/ 	.word	0x00000070
        /*01a4*/ 	.short	0x0100
        /*01a6*/ 	.byte	0x09
	.zero		1


	//   ....[15]....
        /*01a8*/ 	.word	0x00000690
        /*01ac*/ 	.word	0x000000ff
        /*01b0*/ 	.word	0x00000078
        /*01b4*/ 	.short	0x0100
        /*01b6*/ 	.byte	0x09
	.zero		1


	//   ....[16]....
        /*01b8*/ 	.word	0x00001480
        /*01bc*/ 	.word	0x0000009d
        /*01c0*/ 	.word	0x00000000
        /*01c4*/ 	.short	0x010a
        /*01c6*/ 	.byte	0x2a
	.zero		1


	//   ....[17]....
        /*01c8*/ 	.word	0x00001620
        /*01cc*/ 	.word	0x00000003
        /*01d0*/ 	.word	0x00000000
        /*01d4*/ 	.short	0x010a
        /*01d6*/ 	.byte	0x3f
	.zero		1


	//   ....[18]....
        /*01d8*/ 	.word	0x00001680
        /*01dc*/ 	.word	0x00000003
        /*01e0*/ 	.word	0x00000000
        /*01e4*/ 	.short	0x010a
        /*01e6*/ 	.byte	0x3f
	.zero		1


	//   ....[19]....
        /*01e8*/ 	.word	0x00001a10
        /*01ec*/ 	.word	0x000000ff
        /*01f0*/ 	.word	0x00000000
        /*01f4*/ 	.short	0x010a
        /*01f6*/ 	.byte	0x04
	.zero		1


	//   ....[20]....
        /*01f8*/ 	.word	0x00001a50
        /*01fc*/ 	.word	0x000000ff
        /*0200*/ 	.word	0x00000000
        /*0204*/ 	.short	0x010a
        /*0206*/ 	.byte	0x04
	.zero		1


	//   ....[21]....
        /*0208*/ 	.word	0x00001ce0
        /*020c*/ 	.word	0x000000ff
        /*0210*/ 	.word	0x00000000
        /*0214*/ 	.short	0x0101
        /*0216*/ 	.byte	0x04
	.zero		1


	//   ....[22]....
        /*0218*/ 	.word	0x00001dd0
        /*021c*/ 	.word	0x0000009e
        /*0220*/ 	.word	0x00000000
        /*0224*/ 	.short	0x0101
        /*0226*/ 	.byte	0x2d
	.zero		1


	//   ....[23]....
        /*0228*/ 	.word	0x00001ea0
        /*022c*/ 	.word	0x000000ff
        /*0230*/ 	.word	0x00000000
        /*0234*/ 	.short	0x0101
        /*0236*/ 	.byte	0x06
	.zero		1


	//   ....[24]....
        /*0238*/ 	.word	0x00001f50
        /*023c*/ 	.word	0x0000009d
        /*0240*/ 	.word	0x00000010
        /*0244*/ 	.short	0x010a
        /*0246*/ 	.byte	0x2a
	.zero		1


	//   ....[25]....
        /*0248*/ 	.word	0x00009d00
        /*024c*/ 	.word	0x000000a0
        /*0250*/ 	.word	0x00000000
        /*0254*/ 	.short	0x0101
        /*0256*/ 	.byte	0x2d
	.zero		1


	//   ....[26]....
        /*0258*/ 	.word	0x0000a660
        /*025c*/ 	.word	0x0000000a
        /*0260*/ 	.word	0x00000028
        /*0264*/ 	.short	0x010a
        /*0266*/ 	.byte	0x3f
	.zero		1


	//   ....[27]....
        /*0268*/ 	.word	0x0000aa00
        /*026c*/ 	.word	0x00000005
        /*0270*/ 	.word	0x00000088
        /*0274*/ 	.short	0x0101
        /*0276*/ 	.byte	0x3f
	.zero		1


	//   ....[28]....
        /*0278*/ 	.word	0x0000b180
        /*027c*/ 	.word	0x00000009
        /*0280*/ 	.word	0x00000000
        /*0284*/ 	.short	0x010a
        /*0286*/ 	.byte	0x3f
	.zero		1


	//   ....[29]....
        /*0288*/ 	.word	0x0000b200
        /*028c*/ 	.word	0x00000008
        /*0290*/ 	.word	0x00000000
        /*0294*/ 	.short	0x010a
        /*0296*/ 	.byte	0x3f
	.zero		1


	//   ....[30]....
        /*0298*/ 	.word	0x0000b290
        /*029c*/ 	.word	0x00000009
        /*02a0*/ 	.word	0x00000000
        /*02a4*/ 	.short	0x010a
        /*02a6*/ 	.byte	0x3f
	.zero		1


	//   ....[31]....
        /*02a8*/ 	.word	0x0000b320
        /*02ac*/ 	.word	0x00000006
        /*02b0*/ 	.word	0x00000000
        /*02b4*/ 	.short	0x010a
        /*02b6*/ 	.byte	0x3f
	.zero		1


	//   ....[32]....
        /*02b8*/ 	.word	0x0000b3b0
        /*02bc*/ 	.word	0x00000003
        /*02c0*/ 	.word	0x00000000
        /*02c4*/ 	.short	0x010a
        /*02c6*/ 	.byte	0x3f
	.zero		1


	//   ....[33]....
        /*02c8*/ 	.word	0x0000b410
        /*02cc*/ 	.word	0x0000009f
        /*02d0*/ 	.word	0x00000000
        /*02d4*/ 	.short	0x010a
        /*02d6*/ 	.byte	0x3f
	.zero		1


	//   ....[34]....
        /*02d8*/ 	.word	0x0000b460
        /*02dc*/ 	.word	0x00000003
        /*02e0*/ 	.word	0x00000000
        /*02e4*/ 	.short	0x010a
        /*02e6*/ 	.byte	0x3f
	.zero		1


	//   ....[35]....
        /*02e8*/ 	.word	0x0000b4c0
        /*02ec*/ 	.word	0x00000004
        /*02f0*/ 	.word	0x00000000
        /*02f4*/ 	.short	0x010a
        /*02f6*/ 	.byte	0x3f
	.zero		1


	//   ....[36]....
        /*02f8*/ 	.word	0x0000b510
        /*02fc*/ 	.word	0x0000009f
        /*0300*/ 	.word	0x00000010
        /*0304*/ 	.short	0x010a
        /*0306*/ 	.byte	0x3f
	.zero		1


	//   ....[37]....
        /*0308*/ 	.word	0x0000b5e0
        /*030c*/ 	.word	0x0000000a
        /*0310*/ 	.word	0x00000028
        /*0314*/ 	.short	0x010a
        /*0316*/ 	.byte	0x3f
	.zero		1


	//   ....[38]....
        /*0318*/ 	.word	0x0000b6b0
        /*031c*/ 	.word	0x00000009
        /*0320*/ 	.word	0x00000000
        /*0324*/ 	.short	0x010a
        /*0326*/ 	.byte	0x3f
	.zero		1


	//   ....[39]....
        /*0328*/ 	.word	0x0000b700
        /*032c*/ 	.word	0x00000008
        /*0330*/ 	.word	0x00000000
        /*0334*/ 	.short	0x010a
        /*0336*/ 	.byte	0x3f
	.zero		1


	//   ....[40]....
        /*0338*/ 	.word	0x0000b750
        /*033c*/ 	.word	0x00000009
        /*0340*/ 	.word	0x00000000
        /*0344*/ 	.short	0x010a
        /*0346*/ 	.byte	0x3f
	.zero		1


	//   ....[41]....
        /*0348*/ 	.word	0x0000b7a0
        /*034c*/ 	.word	0x00000006
        /*0350*/ 	.word	0x00000000
        /*0354*/ 	.short	0x010a
        /*0356*/ 	.byte	0x3f
	.zero		1


	//----- nvinfo : EIATTR_NUM_MBARRIERS
	.align		4
.L_37:
        /*0358*/ 	.byte	0x03, 0x38
        /*035a*/ 	.short	0x0010


	//----- nvinfo : EIATTR_EXIT_INSTR_OFFSETS
	.align		4
        /*035c*/ 	.byte	0x04, 0x1c
        /*035e*/ 	.short	(.L_39 - .L_38)


	//   ....[0]....
.L_38:
        /*0360*/ 	.word	0x000011a0


	//   ....[1]....
        /*0364*/ 	.word	0x00001200


	//   ....[2]....
        /*0368*/ 	.word	0x0000a390


	//   ....[3]....
        /*036c*/ 	.word	0x0000a3c0


	//   ....[4]....
        /*0370*/ 	.word	0x0000b400


	//----- nvinfo : EIATTR_MAX_THREADS
	.align		4
.L_39:
        /*0374*/ 	.byte	0x04, 0x05
        /*0376*/ 	.short	(.L_41 - .L_40)
.L_40:
        /*0378*/ 	.word	0x00000180
        /*037c*/ 	.word	0x00000001
        /*0380*/ 	.word	0x00000001


	//----- nvinfo : EIATTR_CRS_STACK_SIZE
	.align		4
.L_41:
        /*0384*/ 	.byte	0x04, 0x1e
        /*0386*/ 	.short	(.L_43 - .L_42)
.L_42:
        /*0388*/ 	.word	0x00000000


	//----- nvinfo : EIATTR_CBANK_PARAM_SIZE
	.align		4
.L_43:
        /*038c*/ 	.byte	0x03, 0x19
        /*038e*/ 	.short	0x0470


	//----- nvinfo : EIATTR_PARAM_CBANK
	.align		4
        /*0390*/ 	.byte	0x04, 0x0a
        /*0392*/ 	.short	(.L_45 - .L_44)
	.align		4
.L_44:
        /*0394*/ 	.word	index@(.nv.constant0._ZN7cutlass13device_kernelINS_4gemm6kernel13GemmUniversalIN4cute5tupleIJiiiiEEENS1_10collective13CollectiveMmaINS1_34MainloopSm90TmaGmmaWarpSpecializedILi5ENS5_IJNS4_1CILi1EEESB_SB_EEENS1_32KernelTmaWarpSpecializedPingpongEEENS5_IJNSA_ILi64EEENSA_ILi256EEESF_EEENS_6half_tENS5_IJlSB_lEEESI_SJ_NS4_8TiledMMAINS4_8MMA_AtomIJNS4_4SM904GMMA26MMA_64x256x16_F32F16F16_SSILNSN_5MajorE0ELSP_0ELNSN_7ScaleInE1ELSQ_1EEEEEENS4_6LayoutISC_NS5_IJNSA_ILi0EEESU_SU_EEEEENS5_IJNS4_10UnderscoreESX_SX_EEEEENS4_13SM90_TMA_LOADENS4_14ComposedLayoutINS4_7SwizzleILi3ELi4ELi3EEENS4_18smem_ptr_flag_bitsILi16EEENST_INS5_IJNSA_ILi8EEESF_EEENS5_IJSF_SB_EEEEEEEvNS4_8identityES10_S1A_vS1B_EENS_8epilogue10collective6detail29Sm90TmaWarpSpecializedAdapterINS1E_15DefaultEpilogueISI_SJ_SJ_NS1D_6thread17LinearCombinationISI_Li1EffLNS1I_9ScaleType4KindE0ELNS_15FloatRoundStyleE2ESI_EENS1_15EpilogueDefaultEEEEEvvEEEEvNT_6ParamsE)
        /*0398*/ 	.short	0x0210
        /*039a*/ 	.short	0x0470


	//----- nvinfo : EIATTR_SW_WAR
	.align		4
.L_45:
        /*039c*/ 	.byte	0x04, 0x36
        /*039e*/ 	.short	(.L_47 - .L_46)
.L_46:
        /*03a0*/ 	.word	0x00000008
.L_47:


//--------------------- .nv.callgraph             --------------------------
	.section	.nv.callgraph,"",@"SHT_CUDA_CALLGRAPH"
	.align	4
	.sectionentsize	8
	.align		4
        /*0000*/ 	.word	0x00000000
	.align		4
        /*0004*/ 	.word	0xffffffff
	.align		4
        /*0008*/ 	.word	index@(_ZN7cutlass13device_kernelINS_4gemm6kernel13GemmUniversalIN4cute5tupleIJiiiiEEENS1_10collective13CollectiveMmaINS1_34MainloopSm90TmaGmmaWarpSpecializedILi5ENS5_IJNS4_1CILi1EEESB_SB_EEENS1_32KernelTmaWarpSpecializedPingpongEEENS5_IJNSA_ILi64EEENSA_ILi256EEESF_EEENS_6half_tENS5_IJlSB_lEEESI_SJ_NS4_8TiledMMAINS4_8MMA_AtomIJNS4_4SM904GMMA26MMA_64x256x16_F32F16F16_SSILNSN_5MajorE0ELSP_0ELNSN_7ScaleInE1ELSQ_1EEEEEENS4_6LayoutISC_NS5_IJNSA_ILi0EEESU_SU_EEEEENS5_IJNS4_10UnderscoreESX_SX_EEEEENS4_13SM90_TMA_LOADENS4_14ComposedLayoutINS4_7SwizzleILi3ELi4ELi3EEENS4_18smem_ptr_flag_bitsILi16EEENST_INS5_IJNSA_ILi8EEESF_EEENS5_IJSF_SB_EEEEEEEvNS4_8identityES10_S1A_vS1B_EENS_8epilogue10collective6detail29Sm90TmaWarpSpecializedAdapterINS1E_15DefaultEpilogueISI_SJ_SJ_NS1D_6thread17LinearCombinationISI_Li1EffLNS1I_9ScaleType4KindE0ELNS_15FloatRoundStyleE2ESI_EENS1_15EpilogueDefaultEEEEEvvEEEEvNT_6ParamsE)
	.align		4
        /*000c*/ 	.word	index@(__assertfail)
	.align		4
        /*0010*/ 	.word	0x00000000
	.align		4
        /*0014*/ 	.word	0xfffffffe
	.align		4
        /*0018*/ 	.word	0x00000000
	.align		4
        /*001c*/ 	.word	0xfffffffd
	.align		4
        /*0020*/ 	.word	0x00000000
	.align		4
        /*0024*/ 	.word	0xfffffffc


//--------------------- .nv.constant4             --------------------------
	.section	.nv.constant4,"a",@progbits
	.align	8
	.align		8
.nv.constant4:
        /*0000*/ 	.dword	__assertfail
	.align		8
        /*0008*/ 	.dword	__unnamed_1
	.align		8
        /*0010*/ 	.dword	_ZN40_INTERNAL_d88b9432_4_k_cu_6117976b_219794cuda3std3__45__cpo5beginE
	.align		8
        /*0018*/ 	.dword	_ZN40_INTERNAL_d88b9432_4_k_cu_6117976b_219794cuda3std3__45__cpo3endE
	.align		8
        /*0020*/ 	.dword	_ZN40_INTERNAL_d88b9432_4_k_cu_6117976b_219794cuda3std3__45__cpo6cbeginE
	.align		8
        /*0028*/ 	.dword	_ZN40_INTERNAL_d88b9432_4_k_cu_6117976b_219794cuda3std3__45__cpo4cendE
	.align		8
        /*0030*/ 	.dword	_ZN40_INTERNAL_d88b9432_4_k_cu_6117976b_219794cuda3std3__442_GLOBAL__N__d88b9432_4_k_cu_6117976b_219796ignoreE
	.align		8
        /*0038*/ 	.dword	_ZN40_INTERNAL_d88b9432_4_k_cu_6117976b_219794cuda3std3__419piecewise_constructE
	.align		8
        /*0040*/ 	.dword	_ZN40_INTERNAL_d88b9432_4_k_cu_6117976b_219794cuda3std3__48in_placeE
	.align		8
        /*0048*/ 	.dword	_ZN40_INTERNAL_d88b9432_4_k_cu_6117976b_219794cuda3std6ranges3__45__cpo4swapE
	.align		8
        /*0050*/ 	.dword	_ZN40_INTERNAL_d88b9432_4_k_cu_6117976b_219794cuda3std6ranges3__45__cpo9iter_moveE
	.align		8
        /*0058*/ 	.dword	_ZN40_INTERNAL_d88b9432_4_k_cu_6117976b_219794cute7productE
	.align		8
        /*0060*/ 	.dword	_ZN40_INTERNAL_d88b9432_4_k_cu_6117976b_219794cute1_E
	.align		8
        /*0068*/ 	.dword	$str$22
	.align		8
        /*0070*/ 	.dword	$str$23


//--------------------- .text._ZN7cutlass13device_kernelINS_4gemm6kernel13GemmUniversalIN4cute5tupleIJiiiiEEENS1_10collective13CollectiveMmaINS1_34MainloopSm90TmaGmmaWarpSpecializedILi5ENS5_IJNS4_1CILi1EEESB_SB_EEENS1_32KernelTmaWarpSpecializedPingpongEEENS5_IJNSA_ILi64EEENSA_ILi256EEESF_EEENS_6half_tENS5_IJlSB_lEEESI_SJ_NS4_8TiledMMAINS4_8MMA_AtomIJNS4_4SM904GMMA26MMA_64x256x16_F32F16F16_SSILNSN_5MajorE0ELSP_0ELNSN_7ScaleInE1ELSQ_1EEEEEENS4_6LayoutISC_NS5_IJNSA_ILi0EEESU_SU_EEEEENS5_IJNS4_10UnderscoreESX_SX_EEEEENS4_13SM90_TMA_LOADENS4_14ComposedLayoutINS4_7SwizzleILi3ELi4ELi3EEENS4_18smem_ptr_flag_bitsILi16EEENST_INS5_IJNSA_ILi8EEESF_EEENS5_IJSF_SB_EEEEEEEvNS4_8identityES10_S1A_vS1B_EENS_8epilogue10collective6detail29Sm90TmaWarpSpecializedAdapterINS1E_15DefaultEpilogueISI_SJ_SJ_NS1D_6thread17LinearCombinationISI_Li1EffLNS1I_9ScaleType4KindE0ELNS_15FloatRoundStyleE2ESI_EENS1_15EpilogueDefaultEEEEEvvEEEEvNT_6ParamsE --------------------------
	.section	.text._ZN7cutlass13device_kernelINS_4gemm6kernel13GemmUniversalIN4cute5tupleIJiiiiEEENS1_10collective13CollectiveMmaINS1_34MainloopSm90TmaGmmaWarpSpecializedILi5ENS5_IJNS4_1CILi1EEESB_SB_EEENS1_32KernelTmaWarpSpecializedPingpongEEENS5_IJNSA_ILi64EEENSA_ILi256EEESF_EEENS_6half_tENS5_IJlSB_lEEESI_SJ_NS4_8TiledMMAINS4_8MMA_AtomIJNS4_4SM904GMMA26MMA_64x256x16_F32F16F16_SSILNSN_5MajorE0ELSP_0ELNSN_7ScaleInE1ELSQ_1EEEEEENS4_6LayoutISC_NS5_IJNSA_ILi0EEESU_SU_EEEEENS5_IJNS4_10UnderscoreESX_SX_EEEEENS4_13SM90_TMA_LOADENS4_14ComposedLayoutINS4_7SwizzleILi3ELi4ELi3EEENS4_18smem_ptr_flag_bitsILi16EEENST_INS5_IJNSA_ILi8EEESF_EEENS5_IJSF_SB_EEEEEEEvNS4_8identityES10_S1A_vS1B_EENS_8epilogue10collective6detail29Sm90TmaWarpSpecializedAdapterINS1E_15DefaultEpilogueISI_SJ_SJ_NS1D_6thread17LinearCombinationISI_Li1EffLNS1I_9ScaleType4KindE0ELNS_15FloatRoundStyleE2ESI_EENS1_15EpilogueDefaultEEEEEvvEEEEvNT_6ParamsE,"ax",@progbits
	.align	128
.text._ZN7cutlass13device_kernelINS_4gemm6kernel13GemmUniversalIN4cute5tupleIJiiiiEEENS1_10collective13CollectiveMmaINS1_34MainloopSm90TmaGmmaWarpSpecializedILi5ENS5_IJNS4_1CILi1EEESB_SB_EEENS1_32KernelTmaWarpSpecializedPingpongEEENS5_IJNSA_ILi64EEENSA_ILi256EEESF_EEENS_6half_tENS5_IJlSB_lEEESI_SJ_NS4_8TiledMMAINS4_8MMA_AtomIJNS4_4SM904GMMA26MMA_64x256x16_F32F16F16_SSILNSN_5MajorE0ELSP_0ELNSN_7ScaleInE1ELSQ_1EEEEEENS4_6LayoutISC_NS5_IJNSA_ILi0EEESU_SU_EEEEENS5_IJNS4_10UnderscoreESX_SX_EEEEENS4_13SM90_TMA_LOADENS4_14ComposedLayoutINS4_7SwizzleILi3ELi4ELi3EEENS4_18smem_ptr_flag_bitsILi16EEENST_INS5_IJNSA_ILi8EEESF_EEENS5_IJSF_SB_EEEEEEEvNS4_8identityES10_S1A_vS1B_EENS_8epilogue10collective6detail29Sm90TmaWarpSpecializedAdapterINS1E_15DefaultEpilogueISI_SJ_SJ_NS1D_6thread17LinearCombinationISI_Li1EffLNS1I_9ScaleType4KindE0ELNS_15FloatRoundStyleE2ESI_EENS1_15EpilogueDefaultEEEEEvvEEEEvNT_6ParamsE:
        .type           _ZN7cutlass13device_kernelINS_4gemm6kernel13GemmUniversalIN4cute5tupleIJiiiiEEENS1_10collective13CollectiveMmaINS1_34MainloopSm90TmaGmmaWarpSpecializedILi5ENS5_IJNS4_1CILi1EEESB_SB_EEENS1_32KernelTmaWarpSpecializedPingpongEEENS5_IJNSA_ILi64EEENSA_ILi256EEESF_EEENS_6half_tENS5_IJlSB_lEEESI_SJ_NS4_8TiledMMAINS4_8MMA_AtomIJNS4_4SM904GMMA26MMA_64x256x16_F32F16F16_SSILNSN_5MajorE0ELSP_0ELNSN_7ScaleInE1ELSQ_1EEEEEENS4_6LayoutISC_NS5_IJNSA_ILi0EEESU_SU_EEEEENS5_IJNS4_10UnderscoreESX_SX_EEEEENS4_13SM90_TMA_LOADENS4_14ComposedLayoutINS4_7SwizzleILi3ELi4ELi3EEENS4_18smem_ptr_flag_bitsILi16EEENST_INS5_IJNSA_ILi8EEESF_EEENS5_IJSF_SB_EEEEEEEvNS4_8identityES10_S1A_vS1B_EENS_8epilogue10collective6detail29Sm90TmaWarpSpecializedAdapterINS1E_15DefaultEpilogueISI_SJ_SJ_NS1D_6thread17LinearCombinationISI_Li1EffLNS1I_9ScaleType4KindE0ELNS_15FloatRoundStyleE2ESI_EENS1_15EpilogueDefaultEEEEEvvEEEEvNT_6ParamsE,@function
        .size           _ZN7cutlass13device_kernelINS_4gemm6kernel13GemmUniversalIN4cute5tupleIJiiiiEEENS1_10collective13CollectiveMmaINS1_34MainloopSm90TmaGmmaWarpSpecializedILi5ENS5_IJNS4_1CILi1EEESB_SB_EEENS1_32KernelTmaWarpSpecializedPingpongEEENS5_IJNSA_ILi64EEENSA_ILi256EEESF_EEENS_6half_tENS5_IJlSB_lEEESI_SJ_NS4_8TiledMMAINS4_8MMA_AtomIJNS4_4SM904GMMA26MMA_64x256x16_F32F16F16_SSILNSN_5MajorE0ELSP_0ELNSN_7ScaleInE1ELSQ_1EEEEEENS4_6LayoutISC_NS5_IJNSA_ILi0EEESU_SU_EEEEENS5_IJNS4_10UnderscoreESX_SX_EEEEENS4_13SM90_TMA_LOADENS4_14ComposedLayoutINS4_7SwizzleILi3ELi4ELi3EEENS4_18smem_ptr_flag_bitsILi16EEENST_INS5_IJNSA_ILi8EEESF_EEENS5_IJSF_SB_EEEEEEEvNS4_8identityES10_S1A_vS1B_EENS_8epilogue10collective6detail29Sm90TmaWarpSpecializedAdapterINS1E_15DefaultEpilogueISI_SJ_SJ_NS1D_6thread17LinearCombinationISI_Li1EffLNS1I_9ScaleType4KindE0ELNS_15FloatRoundStyleE2ESI_EENS1_15EpilogueDefaultEEEEEvvEEEEvNT_6ParamsE,(.L_x_327 - _ZN7cutlass13device_kernelINS_4gemm6kernel13GemmUniversalIN4cute5tupleIJiiiiEEENS1_10collective13CollectiveMmaINS1_34MainloopSm90TmaGmmaWarpSpecializedILi5ENS5_IJNS4_1CILi1EEESB_SB_EEENS1_32KernelTmaWarpSpecializedPingpongEEENS5_IJNSA_ILi64EEENSA_ILi256EEESF_EEENS_6half_tENS5_IJlSB_lEEESI_SJ_NS4_8TiledMMAINS4_8MMA_AtomIJNS4_4SM904GMMA26MMA_64x256x16_F32F16F16_SSILNSN_5MajorE0ELSP_0ELNSN_7ScaleInE1ELSQ_1EEEEEENS4_6LayoutISC_NS5_IJNSA_ILi0EEESU_SU_EEEEENS5_IJNS4_10UnderscoreESX_SX_EEEEENS4_13SM90_TMA_LOADENS4_14ComposedLayoutINS4_7SwizzleILi3ELi4ELi3EEENS4_18smem_ptr_flag_bitsILi16EEENST_INS5_IJNSA_ILi8EEESF_EEENS5_IJSF_SB_EEEEEEEvNS4_8identityES10_S1A_vS1B_EENS_8epilogue10collective6detail29Sm90TmaWarpSpecializedAdapterINS1E_15DefaultEpilogueISI_SJ_SJ_NS1D_6thread17LinearCombinationISI_Li1EffLNS1I_9ScaleType4KindE0ELNS_15FloatRoundStyleE2ESI_EENS1_15EpilogueDefaultEEEEEvvEEEEvNT_6ParamsE)
        .other          _ZN7cutlass13device_kernelINS_4gemm6kernel13GemmUniversalIN4cute5tupleIJiiiiEEENS1_10collective13CollectiveMmaINS1_34MainloopSm90TmaGmmaWarpSpecializedILi5ENS5_IJNS4_1CILi1EEESB_SB_EEENS1_32KernelTmaWarpSpecializedPingpongEEENS5_IJNSA_ILi64EEENSA_ILi256EEESF_EEENS_6half_tENS5_IJlSB_lEEESI_SJ_NS4_8TiledMMAINS4_8MMA_AtomIJNS4_4SM904GMMA26MMA_64x256x16_F32F16F16_SSILNSN_5MajorE0ELSP_0ELNSN_7ScaleInE1ELSQ_1EEEEEENS4_6LayoutISC_NS5_IJNSA_ILi0EEESU_SU_EEEEENS5_IJNS4_10UnderscoreESX_SX_EEEEENS4_13SM90_TMA_LOADENS4_14ComposedLayoutINS4_7SwizzleILi3ELi4ELi3EEENS4_18smem_ptr_flag_bitsILi16EEENST_INS5_IJNSA_ILi8EEESF_EEENS5_IJSF_SB_EEEEEEEvNS4_8identityES10_S1A_vS1B_EENS_8epilogue10collective6detail29Sm90TmaWarpSpecializedAdapterINS1E_15DefaultEpilogueISI_SJ_SJ_NS1D_6thread17LinearCombinationISI_Li1EffLNS1I_9ScaleType4KindE0ELNS_15FloatRoundStyleE2ESI_EENS1_15EpilogueDefaultEEEEEvvEEEEvNT_6ParamsE,@"STO_CUDA_ENTRY STV_DEFAULT"
_ZN7cutlass13device_kernelINS_4gemm6kernel13GemmUniversalIN4cute5tupleIJiiiiEEENS1_10collective13CollectiveMmaINS1_34MainloopSm90TmaGmmaWarpSpecializedILi5ENS5_IJNS4_1CILi1EEESB_SB_EEENS1_32KernelTmaWarpSpecializedPingpongEEENS5_IJNSA_ILi64EEENSA_ILi256EEESF_EEENS_6half_tENS5_IJlSB_lEEESI_SJ_NS4_8TiledMMAINS4_8MMA_AtomIJNS4_4SM904GMMA26MMA_64x256x16_F32F16F16_SSILNSN_5MajorE0ELSP_0ELNSN_7ScaleInE1ELSQ_1EEEEEENS4_6LayoutISC_NS5_IJNSA_ILi0EEESU_SU_EEEEENS5_IJNS4_10UnderscoreESX_SX_EEEEENS4_13SM90_TMA_LOADENS4_14ComposedLayoutINS4_7SwizzleILi3ELi4ELi3EEENS4_18smem_ptr_flag_bitsILi16EEENST_INS5_IJNSA_ILi8EEESF_EEENS5_IJSF_SB_EEEEEEEvNS4_8identityES10_S1A_vS1B_EENS_8epilogue10collective6detail29Sm90TmaWarpSpecializedAdapterINS1E_15DefaultEpilogueISI_SJ_SJ_NS1D_6thread17LinearCombinationISI_Li1EffLNS1I_9ScaleType4KindE0ELNS_15FloatRoundStyleE2ESI_EENS1_15EpilogueDefaultEEEEEvvEEEEvNT_6ParamsE:
[----:B------:R-:W0:Y:S02]  /*0000*/  LDC R1, c[0x0][0x28] ;  /* 0x00000a00ff017b82 */ /* 0x000e240000000800 */
[----:B0-----:R-:W-:Y:S01]  /*0010*/  VIADD R1, R1, 0xfffffff8 ;  /* 0xfffffff801017836 */ /* 0x001fe20000000000 */
[----:B------:R-:W0:Y:S01]  /*0020*/  S2R R4, SR_TID.X ;  /* 0x0000000000047919 */ /* 0x000e220000002100 */
[----:B------:R-:W-:Y:S01]  /*0030*/  ELECT P0, URZ, PT ;  /* 0x00000000003f782f */ /* 0x000fe20003800000 */
[----:B------:R-:W-:Y:S01]  /*0040*/  BSSY B0, `(.L_x_0) ;  /* 0x000000f000007945 */ /* 0x000fe20003800000 */
[--C-:B0-----:R-:W-:Y:S02]  /*0050*/  SHF.R.U32.HI R0, RZ, 0x5, R4.reuse ;  /* 0x00000005ff007819 */ /* 0x101fe40000011604 */
[----:B------:R-:W-:-:S03]  /*0060*/  SHF.R.U32.HI R5, RZ, 0x7, R4 ;  /* 0x00000007ff057819 */ /* 0x000fc60000011604 */
[----:B------:R-:W0:Y:S04]  /*0070*/  SHFL.IDX PT, R2, R0, RZ, 0x1f ;  /* 0x00001fff00027589 */ /* 0x000e2800000e0000 */
[----:B------:R1:W2:Y:S01]  /*0080*/  SHFL.IDX PT, R8, R5, RZ, 0x1f ;  /* 0x00001fff05087589 */ /* 0x0002a200000e0000 */
[----:B0-----:R-:W-:-:S13]  /*0090*/  ISETP.NE.OR P0, PT, R2, RZ, !P0 ;  /* 0x000000ff0200720c */ /* 0x001fda0004705670 */
[----:B-12---:R-:W-:Y:S05]  /*00a0*/  @P0 BRA `(.L_x_1) ;  /* 0x0000000000200947 */ /* 0x006fea0003800000 */
[----:B------:R-:W-:Y:S02]  /*00b0*/  ULDC.64 UR4, c[0x0][0x198] ;  /* 0x0000660000047ab9 */ /* 0x000fe40000000a00 */
[----:B------:R-:W-:Y:S02]  /*00c0*/  UIADD3 UR6, UP0, UR4, 0xf0, URZ ;  /* 0x000000f004067890 */ /* 0x000fe4000ff1e03f */
[----:B------:R-:W-:Y:S02]  /*00d0*/  UIADD3 UR4, UP1, UR4, 0x1f0, URZ ;  /* 0x000001f004047890 */ /* 0x000fe4000ff3e03f */
[----:B------:R-:W-:Y:S02]  /*00e0*/  UIADD3.X UR7, URZ, UR5, URZ, UP0, !UPT ;  /* 0x000000053f077290 */ /* 0x000fe400087fe43f */
[----:B------:R-:W-:-:S07]  /*00f0*/  UIADD3.X UR5, URZ, UR5, URZ, UP1, !UPT ;  /* 0x000000053f057290 */ /* 0x000fce0008ffe43f */
[----:B------:R0:W-:Y:S02]  /*0100*/  UTMACCTL.PF [UR6] ;  /* 0x00000000060079b9 */ /* 0x0001e40008040000 */
[----:B------:R0:W-:Y:S02]  /*0110*/  UTMACCTL.PF [UR4] ;  /* 0x00000000040079b9 */ /* 0x0001e40008040000 */
[----:B0-----:R-:W-:Y:S01]  /*0120*/  NOP ;  /* 0x0000000000007918 */ /* 0x001fe20000000000 */
.L_x_1:
[----:B------:R-:W-:Y:S05]  /*0130*/  BSYNC B0 ;  /* 0x0000000000007941 */ /* 0x000fea0003800000 */
.L_x_0:
[----:B------:R-:W0:Y:S02]  /*0140*/  SHFL.IDX PT, R3, R0, RZ, 0x1f ;  /* 0x00001fff00037589 */ /* 0x000e2400000e0000 */
[----:B0-----:R-:W-:-:S13]  /*0150*/  ISETP.NE.AND P0, PT, R3, RZ, PT ;  /* 0x000000ff0300720c */ /* 0x001fda0003f05270 */
[----:B------:R-:W-:Y:S05]  /*0160*/  @P0 BRA `(.L_x_2) ;  /* 0x0000000000600947 */ /* 0x000fea0003800000 */
[----:B------:R-:W0:Y:S01]  /*0170*/  S2UR UR8, SR_CgaCtaId ;  /* 0x00000000000879c3 */ /* 0x000e220000008800 */
[----:B------:R-:W-:Y:S01]  /*0180*/  UMOV UR4, 0x400 ;  /* 0x0000040000047882 */ /* 0x000fe20000000000 */
[----:B------:R-:W-:Y:S01]  /*0190*/  UMOV UR5, 0x1 ;  /* 0x0000000100057882 */ /* 0x000fe20000000000 */
[----:B------:R-:W-:Y:S01]  /*01a0*/  UMOV UR6, 0x80 ;  /* 0x0000008000067882 */ /* 0x000fe20000000000 */
[----:B------:R-:W-:Y:S01]  /*01b0*/  ELECT P0, URZ, PT ;  /* 0x00000000003f782f */ /* 0x000fe20003800000 */
[----:B------:R-:W-:-:S04]  /*01c0*/  UIADD3 UR6, -UR6, 0x100000, URZ ;  /* 0x0010000006067890 */ /* 0x000fc8000fffe13f */
[----:B------:R-:W-:Y:S02]  /*01d0*/  USHF.L.U32 UR7, UR6, 0xb, URZ ;  /* 0x0000000b06077899 */ /* 0x000fe4000800063f */
[----:B------:R-:W-:Y:S02]  /*01e0*/  USHF.L.U32 UR6, UR6, 0x1, URZ ;  /* 0x0000000106067899 */ /* 0x000fe4000800063f */
[----:B0-----:R-:W-:Y:S02]  /*01f0*/  ULEA UR8, UR8, UR4, 0x18 ;  /* 0x0000000408087291 */ /* 0x001fe4000f8ec03f */
[----:B------:R-:W-:-:S04]  /*0200*/  UIADD3 UR4, -UR5, 0x100000, URZ ;  /* 0x0010000005047890 */ /* 0x000fc8000fffe13f */
[----:B------:R-:W-:Y:S02]  /*0210*/  USHF.L.U32 UR5, UR4, 0xb, URZ ;  /* 0x0000000b04057899 */ /* 0x000fe4000800063f */
[----:B------:R-:W-:Y:S01]  /*0220*/  USHF.L.U32 UR4, UR4, 0x1, URZ ;  /* 0x0000000104047899 */ /* 0x000fe2000800063f */
[----:B------:R-:W0:Y:S11]  /*0230*/  FENCE.VIEW.ASYNC.S ;  /* 0x00000000000073c6 */ /* 0x000e360000000000 */
[----:B0-----:R0:W1:Y:S01]  /*0240*/  SYNCS.EXCH.64 URZ, [UR8], UR4 ;  /* 0x00000004083f75b2 */ /* 0x0010620008000100 */
[----:B------:R0:W2:Y:S01]  /*0250*/  SYNCS.EXCH.64 URZ, [UR8+0x28], UR6 ;  /* 0x00002806083f75b2 */ /* 0x0000a20008000100 */
[----:B------:R0:W3:Y:S01]  /*0260*/  SYNCS.EXCH.64 URZ, [UR8+0x8], UR4 ;  /* 0x00000804083f75b2 */ /* 0x0000e20008000100 */
[----:B------:R0:W4:Y:S01]  /*0270*/  SYNCS.EXCH.64 URZ, [UR8+0x30], UR6 ;  /* 0x00003006083f75b2 */ /* 0x0001220008000100 */
[----:B------:R0:W0:Y:S01]  /*0280*/  SYNCS.EXCH.64 URZ, [UR8+0x10], UR4 ;  /* 0x00001004083f75b2 */ /* 0x0000220008000100 */
[----:B------:R0:W0:Y:S01]  /*0290*/  SYNCS.EXCH.64 URZ, [UR8+0x38], UR6 ;  /* 0x00003806083f75b2 */ /* 0x0000220008000100 */
[----:B------:R0:W0:Y:S01]  /*02a0*/  SYNCS.EXCH.64 URZ, [UR8+0x18], UR4 ;  /* 0x00001804083f75b2 */ /* 0x0000220008000100 */
[----:B------:R0:W0:Y:S01]  /*02b0*/  SYNCS.EXCH.64 URZ, [UR8+0x40], UR6 ;  /* 0x00004006083f75b2 */ /* 0x0000220008000100 */
[----:B------:R0:W0:Y:S01]  /*02c0*/  SYNCS.EXCH.64 URZ, [UR8+0x20], UR4 ;  /* 0x00002004083f75b2 */ /* 0x0000220008000100 */
[----:B------:R0:W0:Y:S01]  /*02d0*/  SYNCS.EXCH.64 URZ, [UR8+0x48], UR6 ;  /* 0x00004806083f75b2 */ /* 0x0000220008000100 */
[----:B------:R-:W-:Y:S01]  /*02e0*/  NOP ;  /* 0x0000000000007918 */ /* 0x000fe20000000000 */
.L_x_2:
[----:B------:R-:W5:Y:S01]  /*02f0*/  SHFL.IDX PT, R6, R0, RZ, 0x1f ;  /* 0x00001fff00067589 */ /* 0x000f6200000e0000 */
[----:B------:R-:W-:Y:S01]  /*0300*/  ELECT P0, URZ, PT ;  /* 0x00000000003f782f */ /* 0x000fe20003800000 */
[----:B------:R-:W-:Y:S01]  /*0310*/  NOP ;  /* 0x0000000000007918 */ /* 0x000fe20000000000 */
[----:B------:R-:W-:Y:S01]  /*0320*/  ELECT P1, URZ, PT ;  /* 0x00000000003f782f */ /* 0x000fe20003820000 */
[----:B------:R-:W1:Y:S01]  /*0330*/  SHFL.IDX PT, R3, R0, RZ, 0x1f ;  /* 0x00001fff00037589 */ /* 0x000e6200000e0000 */
[----:B0-----:R-:W-:Y:S01]  /*0340*/  UMOV UR4, 0x20 ;  /* 0x0000002000047882 */ /* 0x001fe20000000000 */
[----:B------:R-:W-:Y:S01]  /*0350*/  UMOV UR11, 0x80 ;  /* 0x00000080000b7882 */ /* 0x000fe20000000000 */
[----:B------:R-:W-:Y:S01]  /*0360*/  NOP ;  /* 0x0000000000007918 */ /* 0x000fe20000000000 */
[C---:B------:R-:W-:Y:S01]  /*0370*/  VIADD R33, R8.reuse, 0xffffffff ;  /* 0xffffffff08217836 */ /* 0x040fe20000000000 */
[----:B------:R-:W0:Y:S01]  /*0380*/  SHFL.IDX PT, R5, R5, RZ, 0x1f ;  /* 0x00001fff05057589 */ /* 0x000e2200000e0000 */
[----:B------:R-:W-:Y:S01]  /*0390*/  ULDC.64 UR36, c[0x0][0x208] ;  /* 0x0000820000247ab9 */ /* 0x000fe20000000a00 */
[----:B------:R-:W-:-:S02]  /*03a0*/  ISETP.NE.AND P2, PT, R8, RZ, PT ;  /* 0x000000ff0800720c */ /* 0x000fc40003f45270 */
[----:B------:R-:W-:Y:S02]  /*03b0*/  ISETP.GE.U32.AND P3, PT, R33, 0x2, PT ;  /* 0x000000022100780c */ /* 0x000fe40003f66070 */
[----:B-----5:R-:W-:Y:S02]  /*03c0*/  ISETP.NE.OR P0, PT, R6, RZ, !P0 ;  /* 0x000000ff0600720c */ /* 0x020fe40004705670 */
[----:B-1----:R-:W-:Y:S02]  /*03d0*/  ISETP.NE.OR P1, PT, R3, RZ, !P1 ;  /* 0x000000ff0300720c */ /* 0x002fe40004f25670 */
[----:B------:R-:W-:-:S04]  /*03e0*/  SHF.R.S32.HI R3, RZ, 0x1f, R2 ;  /* 0x0000001fff037819 */ /* 0x000fc80000011402 */
[----:B------:R-:W-:-:S05]  /*03f0*/  LEA.HI R3, R3, R2, RZ, 0x2 ;  /* 0x0000000203037211 */ /* 0x000fca00078f10ff */
[----:B------:R-:W-:Y:S01]  /*0400*/  VOTEU.ALL UP0, P0 ;  /* 0x00000000003f7886 */ /* 0x000fe20000000000 */
[----:B------:R-:W-:Y:S01]  /*0410*/  LOP3.LUT R3, R3, 0xfffffffc, RZ, 0xc0, !PT ;  /* 0xfffffffc03037812 */ /* 0x000fe200078ec0ff */
[----:B------:R-:W-:-:S03]  /*0420*/  VOTEU.ALL UP1, P1 ;  /* 0x00000000003f7886 */ /* 0x000fc60000820000 */
[----:B------:R-:W1:Y:S01]  /*0430*/  @!UP0 S2UR UR7, SR_CgaCtaId ;  /* 0x00000000000789c3 */ /* 0x000e620000008800 */
[----:B------:R-:W-:Y:S01]  /*0440*/  @!UP0 UMOV UR6, 0x400 ;  /* 0x0000040000068882 */ /* 0x000fe20000000000 */
[----:B------:R-:W-:-:S04]  /*0450*/  @!UP0 UIADD3 UR4, -UR4, 0x100000, URZ ;  /* 0x0010000004048890 */ /* 0x000fc8000fffe13f */
[----:B------:R-:W-:Y:S02]  /*0460*/  @!UP0 USHF.L.U32 UR5, UR4, 0xb, URZ ;  /* 0x0000000b04058899 */ /* 0x000fe4000800063f */
[----:B------:R-:W-:Y:S01]  /*0470*/  @!UP0 USHF.L.U32 UR4, UR4, 0x1, URZ ;  /* 0x0000000104048899 */ /* 0x000fe2000800063f */
[----:B------:R-:W-:Y:S01]  /*0480*/  IMAD.IADD R0, R2, 0x1, -R3 ;  /* 0x0000000102007824 */ /* 0x000fe200078e0a03 */
[----:B------:R-:W-:Y:S01]  /*0490*/  @!UP1 UMOV UR9, 0x400 ;  /* 0x0000040000099882 */ /* 0x000fe20000000000 */
[----:B------:R-:W-:Y:S01]  /*04a0*/  VOTEU.ALL UP2, P1 ;  /* 0x00000000003f7886 */ /* 0x000fe20000840000 */
[----:B------:R-:W-:Y:S01]  /*04b0*/  VOTEU.ALL UP3, P1 ;  /* 0x00000000003f7886 */ /* 0x000fe20000860000 */
[----:B------:R-:W-:Y:S01]  /*04c0*/  VOTEU.ALL UP4, P1 ;  /* 0x00000000003f7886 */ /* 0x000fe20000880000 */
[----:B------:R-:W5:Y:S01]  /*04d0*/  @!UP1 S2UR UR10, SR_CgaCtaId ;  /* 0x00000000000a99c3 */ /* 0x000f620000008800 */
[----:B------:R-:W-:Y:S01]  /*04e0*/  VOTEU.ALL UP5, P1 ;  /* 0x00000000003f7886 */ /* 0x000fe200008a0000 */
[----:B------:R-:W-:-:S04]  /*04f0*/  SHF.R.S32.HI R3, RZ, 0x1f, R4 ;  /* 0x0000001fff037819 */ /* 0x000fc80000011404 */
[----:B------:R-:W-:-:S04]  /*0500*/  LEA.HI R3, R3, R4, RZ, 0x7 ;  /* 0x0000000403037211 */ /* 0x000fc800078f38ff */
[----:B------:R-:W-:-:S05]  /*0510*/  LOP3.LUT R3, R3, 0xffffff80, RZ, 0xc0, !PT ;  /* 0xffffff8003037812 */ /* 0x000fca00078ec0ff */
[----:B------:R-:W-:Y:S01]  /*0520*/  IMAD.IADD R3, R4, 0x1, -R3 ;  /* 0x0000000104037824 */ /* 0x000fe200078e0a03 */
[----:B-1----:R-:W-:Y:S02]  /*0530*/  @!UP0 ULEA UR8, UR7, UR6, 0x18 ;  /* 0x0000000607088291 */ /* 0x002fe4000f8ec03f */
[----:B------:R-:W-:-:S04]  /*0540*/  @!UP1 UIADD3 UR6, -UR11, 0x100000, URZ ;  /* 0x001000000b069890 */ /* 0x000fc8000fffe13f */
[----:B------:R-:W-:Y:S02]  /*0550*/  @!UP1 USHF.L.U32 UR7, UR6, 0xb, URZ ;  /* 0x0000000b06079899 */ /* 0x000fe4000800063f */
[----:B------:R-:W-:Y:S01]  /*0560*/  @!UP1 USHF.L.U32 UR6, UR6, 0x1, URZ ;  /* 0x0000000106069899 */ /* 0x000fe2000800063f */
[----:B------:R-:W-:Y:S01]  /*0570*/  VOTEU.ALL UP0, P0 ;  /* 0x00000000003f7886 */ /* 0x000fe20000000000 */
[----:B-----5:R-:W-:Y:S01]  /*0580*/  @!UP1 ULEA UR9, UR10, UR9, 0x18 ;  /* 0x000000090a099291 */ /* 0x020fe2000f8ec03f */
[----:B------:R-:W-:Y:S02]  /*0590*/  VOTEU.ALL UP1, P0 ;  /* 0x00000000003f7886 */ /* 0x000fe40000020000 */
[----:B------:R-:W-:Y:S01]  /*05a0*/  ULDC.64 UR10, c[0x0][0x598] ;  /* 0x00016600000a7ab9 */ /* 0x000fe20000000a00 */
[----:B------:R-:W-:Y:S01]  /*05b0*/  ISETP.NE.AND P0, PT, R0, 0x3, PT ;  /* 0x000000030000780c */ /* 0x000fe20003f05270 */
[----:B------:R-:W1:Y:S02]  /*05c0*/  FENCE.VIEW.ASYNC.S ;  /* 0x00000000000073c6 */ /* 0x000e640000000000 */
[----:B-1----:R1:W2:Y:S01]  /*05d0*/  @!UP0 SYNCS.EXCH.64 URZ, [UR8+0x80], UR4 ;  /* 0x00008004083f85b2 */ /* 0x0022a20008000100 */
[----:B------:R-:W-:-:S02]  /*05e0*/  ISETP.NE.U32.AND P1, PT, RZ, UR10, PT ;  /* 0x0000000aff007c0c */ /* 0x000fc4000bf25070 */
[----:B------:R-:W-:Y:S02]  /*05f0*/  ISETP.EQ.OR P0, PT, R0, RZ, !P0 ;  /* 0x000000ff0000720c */ /* 0x000fe40004702670 */
[----:B------:R-:W-:Y:S02]  /*0600*/  ISETP.NE.AND.EX P1, PT, RZ, UR11, PT, P1 ;  /* 0x0000000bff007c0c */ /* 0x000fe4000bf25310 */
[----:B------:R-:W-:-:S04]  /*0610*/  ISETP.EQ.AND P0, PT, R8, RZ, P0 ;  /* 0x000000ff0800720c */ /* 0x000fc80000702270 */
[----:B------:R-:W-:-:S04]  /*0620*/  SEL R16, RZ, 0x1, !P0 ;  /* 0x00000001ff107807 */ /* 0x000fc80004000000 */
[----:B------:R-:W-:Y:S01]  /*0630*/  SEL R16, R16, 0x2, P3 ;  /* 0x0000000210107807 */ /* 0x000fe20001800000 */
[----:B------:R1:W2:Y:S01]  /*0640*/  @!UP1 SYNCS.EXCH.64 URZ, [UR8+0x88], UR4 ;  /* 0x00008804083f95b2 */ /* 0x0002a20008000100 */
[----:B------:R-:W-:Y:S01]  /*0650*/  NOP ;  /* 0x0000000000007918 */ /* 0x000fe20000000000 */
[----:B------:R1:W2:Y:S01]  /*0660*/  @!UP2 SYNCS.EXCH.64 URZ, [UR9+0x60], UR6 ;  /* 0x00006006093fa5b2 */ /* 0x0002a20008000100 */
[----:B------:R1:W2:Y:S01]  /*0670*/  @!UP3 SYNCS.EXCH.64 URZ, [UR9+0x68], UR6 ;  /* 0x00006806093fb5b2 */ /* 0x0002a20008000100 */
[----:B------:R1:W2:Y:S01]  /*0680*/  @!UP4 SYNCS.EXCH.64 URZ, [UR9+0x70], UR6 ;  /* 0x00007006093fc5b2 */ /* 0x0002a20008000100 */
[----:B------:R1:W2:Y:S01]  /*0690*/  @!UP5 SYNCS.EXCH.64 URZ, [UR9+0x78], UR6 ;  /* 0x00007806093fd5b2 */ /* 0x0002a20008000100 */
[----:B------:R-:W-:Y:S01]  /*06a0*/  NOP ;  /* 0x0000000000007918 */ /* 0x000fe20000000000 */
[----:B--234-:R-:W-:Y:S06]  /*06b0*/  BAR.SYNC.DEFER_BLOCKING 0x0 ;  /* 0x0000000000007b1d */ /* 0x01cfec0000010000 */
[----:B01----:R-:W-:Y:S05]  /*06c0*/  @!P1 BRA `(.L_x_3) ;  /* 0x00000000001c9947 */ /* 0x003fea0003800000 */
[----:B------:R-:W0:Y:S02]  /*06d0*/  LDC.64 R6, c[0x0][0x598] ;  /* 0x00016600ff067b82 */ /* 0x000e240000000a00 */
[----:B0-----:R-:W2:Y:S02]  /*06e0*/  LDG.E.64 R6, desc[UR36][R6.64] ;  /* 0x0000002406067981 */ /* 0x001ea4000c1e1b00 */
[----:B--2---:R-:W-:-:S04]  /*06f0*/  ISETP.NE.U32.AND P0, PT, R6, RZ, PT ;  /* 0x000000ff0600720c */ /* 0x004fc80003f05070 */
[----:B------:R-:W-:-:S13]  /*0700*/  ISETP.NE.AND.EX P0, PT, R7, RZ, PT, P0 ;  /* 0x000000ff0700720c */ /* 0x000fda0003f05300 */
[----:B------:R-:W-:Y:S05]  /*0710*/  @!P0 BRA `(.L_x_3) ;  /* 0x0000000000088947 */ /* 0x000fea0003800000 */
[----:B------:R1:W5:Y:S01]  /*0720*/  LD.E R153, desc[UR36][R6.64] ;  /* 0x0000002406997980 */ /* 0x000362000c101900 */
[----:B------:R-:W-:Y:S05]  /*0730*/  BRA `(.L_x_4) ;  /* 0x0000000000247947 */ /* 0x000fea0003800000 */
.L_x_3:
[----:B------:R-:W-:Y:S02]  /*0740*/  ULDC.64 UR4, c[0x0][0x588] ;  /* 0x0001620000047ab9 */ /* 0x000fe40000000a00 */
[----:B------:R-:W-:-:S04]  /*0750*/  ISETP.NE.U32.AND P0, PT, RZ, UR4, PT ;  /* 0x00000004ff007c0c */ /* 0x000fc8000bf05070 */
[----:B------:R-:W-:-:S13]  /*0760*/  ISETP.NE.AND.EX P0, PT, RZ, UR5, PT, P0 ;  /* 0x00000005ff007c0c */ /* 0x000fda000bf05300 */
[----:B------:R-:W-:Y:S05]  /*0770*/  @!P0 BRA `(.L_x_5) ;  /* 0x00000000000c8947 */ /* 0x000fea0003800000 */
[----:B------:R-:W0:Y:S02]  /*0780*/  LDC.64 R6, c[0x0][0x588] ;  /* 0x00016200ff067b82 */ /* 0x000e240000000a00 */
[----:B0-----:R0:W5:Y:S01]  /*0790*/  LDG.E R153, desc[UR36][R6.64] ;  /* 0x0000002406997981 */ /* 0x001162000c1e1900 */
[----:B------:R-:W-:Y:S05]  /*07a0*/  BRA `(.L_x_4) ;  /* 0x0000000000087947 */ /* 0x000fea0003800000 */
.L_x_5:
[----:B------:R-:W-:Y:S02]  /*07b0*/  ULDC UR4, c[0x0][0x580] ;  /* 0x0001600000047ab9 */ /* 0x000fe40000000800 */
[----:B------:R-:W-:-:S07]  /*07c0*/  IMAD.U32 R153, RZ, RZ, UR4 ;  /* 0x00000004ff997e24 */ /* 0x000fce000f8e00ff */
.L_x_4:
[----:B------:R-:W-:Y:S02]  /*07d0*/  ULDC.64 UR4, c[0x0][0x5a0] ;  /* 0x0001680000047ab9 */ /* 0x000fe40000000a00 */
[----:B------:R-:W-:-:S04]  /*07e0*/  ISETP.NE.U32.AND P0, PT, RZ, UR4, PT ;  /* 0x00000004ff007c0c */ /* 0x000fc8000bf05070 */
[----:B------:R-:W-:-:S13]  /*07f0*/  ISETP.NE.AND.EX P0, PT, RZ, UR5, PT, P0 ;  /* 0x00000005ff007c0c */ /* 0x000fda000bf05300 */
[----:B------:R-:W-:Y:S05]  /*0800*/  @!P0 BRA `(.L_x_6) ;  /* 0x00000000001c8947 */ /* 0x000fea0003800000 */
[----:B01----:R-:W0:Y:S02]  /*0810*/  LDC.64 R6, c[0x0][0x5a0] ;  /* 0x00016800ff067b82 */ /* 0x003e240000000a00 */
[----:B0-----:R-:W2:Y:S02]  /*0820*/  LDG.E.64 R6, desc[UR36][R6.64] ;  /* 0x0000002406067981 */ /* 0x001ea4000c1e1b00 */
[----:B--2---:R-:W-:-:S04]  /*0830*/  ISETP.NE.U32.AND P0, PT, R6, RZ, PT ;  /* 0x000000ff0600720c */ /* 0x004fc80003f05070 */
[----:B------:R-:W-:-:S13]  /*0840*/  ISETP.NE.AND.EX P0, PT, R7, RZ, PT, P0 ;  /* 0x000000ff0700720c */ /* 0x000fda0003f05300 */
[----:B------:R-:W-:Y:S05]  /*0850*/  @!P0 BRA `(.L_x_6) ;  /* 0x0000000000088947 */ /* 0x000fea0003800000 */
[----:B------:R3:W5:Y:S01]  /*0860*/  LD.E R152, desc[UR36][R6.64] ;  /* 0x0000002406987980 */ /* 0x000762000c101900 */
[----:B------:R-:W-:Y:S05]  /*0870*/  BRA `(.L_x_7) ;  /* 0x0000000000247947 */ /* 0x000fea0003800000 */
.L_x_6:
[----:B------:R-:W-:Y:S02]  /*0880*/  ULDC.64 UR4, c[0x0][0x590] ;  /* 0x0001640000047ab9 */ /* 0x000fe40000000a00 */
[----:B------:R-:W-:-:S04]  /*0890*/  ISETP.NE.U32.AND P0, PT, RZ, UR4, PT ;  /* 0x00000004ff007c0c */ /* 0x000fc8000bf05070 */
[----:B------:R-:W-:-:S13]  /*08a0*/  ISETP.NE.AND.EX P0, PT, RZ, UR5, PT, P0 ;  /* 0x00000005ff007c0c */ /* 0x000fda000bf05300 */
[----:B------:R-:W-:Y:S05]  /*08b0*/  @!P0 BRA `(.L_x_8) ;  /* 0x00000000000c8947 */ /* 0x000fea0003800000 */
[----:B01----:R-:W0:Y:S02]  /*08c0*/  LDC.64 R6, c[0x0][0x590] ;  /* 0x00016400ff067b82 */ /* 0x003e240000000a00 */
[----:B0-----:R2:W5:Y:S01]  /*08d0*/  LDG.E R152, desc[UR36][R6.64] ;  /* 0x0000002406987981 */ /* 0x001562000c1e1900 */
[----:B------:R-:W-:Y:S05]  /*08e0*/  BRA `(.L_x_7) ;  /* 0x0000000000087947 */ /* 0x000fea0003800000 */
.L_x_8:
[----:B------:R-:W-:Y:S02]  /*08f0*/  ULDC UR4, c[0x0][0x584] ;  /* 0x0001610000047ab9 */ /* 0x000fe40000000800 */
[----:B------:R-:W-:-:S07]  /*0900*/  IMAD.U32 R152, RZ, RZ, UR4 ;  /* 0x00000004ff987e24 */ /* 0x000fce000f8e00ff */
.L_x_7:
[----:B------:R-:W4:Y:S01]  /*0910*/  LDC R2, c[0x0][0x65c] ;  /* 0x00019700ff027b82 */ /* 0x000f220000000800 */
[----:B------:R-:W4:Y:S01]  /*0920*/  S2R R14, SR_CTAID.Y ;  /* 0x00000000000e7919 */ /* 0x000f220000002600 */
[----:B------:R-:W-:Y:S01]  /*0930*/  ULDC UR6, c[0x0][0x28c] ;  /* 0x0000a30000067ab9 */ /* 0x000fe20000000800 */
[----:B------:R-:W-:Y:S01]  /*0940*/  ISETP.NE.AND P0, PT, R8, 0x2, PT ;  /* 0x000000020800780c */ /* 0x000fe20003f05270 */
[----:B------:R-:W-:Y:S01]  /*0950*/  UIADD3 UR6, UR6, 0x3f, URZ ;  /* 0x0000003f06067890 */ /* 0x000fe2000fffe03f */
[----:B0123--:R-:W0:Y:S01]  /*0960*/  S2R R6, SR_CTAID.X ;  /* 0x0000000000067919 */ /* 0x00fe220000002500 */
[----:B------:R-:W-:Y:S01]  /*0970*/  IMAD.MOV.U32 R7, RZ, RZ, RZ ;  /* 0x000000ffff077224 */ /* 0x000fe200078e00ff */
[----:B------:R-:W-:Y:S01]  /*0980*/  UMOV UR38, URZ ;  /* 0x0000003f00267c82 */ /* 0x000fe20008000000 */
[----:B------:R-:W-:Y:S01]  /*0990*/  USHF.R.S32.HI UR7, URZ, 0x1f, UR6 ;  /* 0x0000001f3f077899 */ /* 0x000fe20008011406 */
[----:B------:R-:W-:Y:S01]  /*09a0*/  UMOV UR39, URZ ;  /* 0x0000003f00277c82 */ /* 0x000fe20008000000 */
[----:B------:R-:W-:-:S02]  /*09b0*/  ULDC.64 UR8, c[0x0][0x650] ;  /* 0x0001940000087ab9 */ /* 0x000fc40000000a00 */
[----:B------:R-:W-:-:S04]  /*09c0*/  ULEA.HI UR7, UR7, UR6, URZ, 0x6 ;  /* 0x0000000607077291 */ /* 0x000fc8000f8f303f */
[----:B------:R-:W-:Y:S01]  /*09d0*/  USHF.R.S32.HI UR40, URZ, 0x6, UR7 ;  /* 0x000000063f287899 */ /* 0x000fe20008011407 */
[----:B----4-:R-:W-:-:S13]  /*09e0*/  ISETP.NE.AND P1, PT, R2, 0x1, PT ;  /* 0x000000010200780c */ /* 0x010fda0003f25270 */
[----:B------:R-:W0:Y:S01]  /*09f0*/  @P1 LDC R19, c[0x0][0x10] ;  /* 0x00000400ff131b82 */ /* 0x000e220000000800 */
[----:B------:R-:W-:Y:S02]  /*0a00*/  @P1 IMAD.MOV.U32 R8, RZ, RZ, R14 ;  /* 0x000000ffff081224 */ /* 0x000fe400078e000e */
[----:B------:R-:W-:Y:S02]  /*0a10*/  @P1 IMAD.MOV.U32 R9, RZ, RZ, RZ ;  /* 0x000000ffff091224 */ /* 0x000fe400078e00ff */
[----:B------:R-:W-:-:S03]  /*0a20*/  @P1 IMAD.MOV.U32 R17, RZ, RZ, RZ ;  /* 0x000000ffff111224 */ /* 0x000fc600078e00ff */
[----:B------:R-:W1:Y:S01]  /*0a30*/  @!P1 LDC R11, c[0x0][0xc] ;  /* 0x00000300ff0b9b82 */ /* 0x000e620000000800 */
[----:B------:R-:W-:Y:S01]  /*0a40*/  ULDC UR4, c[0x0][0xc] ;  /* 0x0000030000047ab9 */ /* 0x000fe20000000800 */
[----:B------:R-:W-:Y:S02]  /*0a50*/  ULDC UR5, c[0x0][0x10] ;  /* 0x0000040000057ab9 */ /* 0x000fe40000000800 */
[----:B------:R-:W-:-:S04]  /*0a60*/  UIMAD.WIDE.U32 UR4, UR4, UR5, URZ ;  /* 0x00000005040472a5 */ /* 0x000fc8000f8e003f */
[----:B------:R-:W2:Y:S01]  /*0a70*/  LDC R2, c[0x0][0x14] ;  /* 0x00000500ff027b82 */ /* 0x000ea20000000800 */
[----:B0-----:R-:W-:-:S04]  /*0a80*/  @P1 IMAD.WIDE.U32 R18, R6, R19, R8 ;  /* 0x0000001306121225 */ /* 0x001fc800078e0008 */
[----:B------:R-:W-:Y:S02]  /*0a90*/  @P1 IMAD.IADD R17, R19, 0x1, R17 ;  /* 0x0000000113111824 */ /* 0x000fe400078e0211 */
[----:B-1----:R-:W-:-:S04]  /*0aa0*/  @!P1 IMAD.WIDE.U32 R8, R11, R14, R6 ;  /* 0x0000000e0b089225 */ /* 0x002fc800078e0006 */
[----:B------:R-:W-:Y:S02]  /*0ab0*/  @!P1 IMAD.MOV.U32 R18, RZ, RZ, R8 ;  /* 0x000000ffff129224 */ /* 0x000fe400078e0008 */
[----:B------:R-:W-:Y:S02]  /*0ac0*/  @!P1 IMAD.MOV.U32 R17, RZ, RZ, R9 ;  /* 0x000000ffff119224 */ /* 0x000fe400078e0009 */
[----:B--2---:R-:W-:-:S04]  /*0ad0*/  IMAD.WIDE.U32 R12, R2, UR4, RZ ;  /* 0x00000004020c7c25 */ /* 0x004fc8000f8e00ff */
[----:B------:R-:W-:Y:S01]  /*0ae0*/  IMAD R23, R2, UR5, RZ ;  /* 0x0000000502177c24 */ /* 0x000fe2000f8e02ff */
[----:B------:R0:W-:Y:S03]  /*0af0*/  STL.64 [R1], R12 ;  /* 0x0000000c01007387 */ /* 0x0001e60000100a00 */
[----:B------:R-:W-:Y:S01]  /*0b00*/  IMAD.IADD R23, R13, 0x1, R23 ;  /* 0x000000010d177824 */ /* 0x000fe200078e0217 */
[----:B------:R-:W-:Y:S06]  /*0b10*/  @P0 BRA `(.L_x_9) ;  /* 0x0000000000200947 */ /* 0x000fec0003800000 */
[----:B------:R-:W-:Y:S01]  /*0b20*/  UISETP.GE.U32.AND UP0, UPT, UR40, 0x5, UPT ;  /* 0x000000052800788c */ /* 0x000fe2000bf06070 */
[----:B------:R-:W-:Y:S01]  /*0b30*/  IADD3 R18, P0, R18, R12, RZ ;  /* 0x0000000c12127210 */ /* 0x000fe20007f1e0ff */
[----:B------:R-:W-:Y:S01]  /*0b40*/  UIMAD.WIDE.U32 UR4, UR40, -0x33333333, URZ ;  /* 0xcccccccd280478a5 */ /* 0x000fe2000f8e003f */
[----:B------:R-:W-:-:S03]  /*0b50*/  UMOV UR39, URZ ;  /* 0x0000003f00277c82 */ /* 0x000fc60008000000 */
[----:B------:R-:W-:Y:S01]  /*0b60*/  USHF.R.U32.HI UR4, URZ, 0x2, UR5 ;  /* 0x000000023f047899 */ /* 0x000fe20008011605 */
[----:B------:R-:W-:-:S03]  /*0b70*/  IMAD.X R17, R23, 0x1, R17, P0 ;  /* 0x0000000117117824 */ /* 0x000fc600000e0611 */
[----:B------:R-:W-:Y:S02]  /*0b80*/  UIMAD UR38, UR4, -0x5, UR40 ;  /* 0xfffffffb042678a4 */ /* 0x000fe4000f8e0228 */
[----:B------:R-:W-:-:S12]  /*0b90*/  @UP0 ULOP3.LUT UR39, UR4, 0x1, URZ, 0xc0, !UPT ;  /* 0x0000000104270892 */ /* 0x000fd8000f8ec03f */
.L_x_9:
[----:B------:R-:W-:Y:S01]  /*0ba0*/  ISETP.GE.U32.AND P0, PT, R18, UR8, PT ;  /* 0x0000000812007c0c */ /* 0x000fe2000bf06070 */
[----:B------:R-:W-:Y:S01]  /*0bb0*/  IMAD.MOV.U32 R19, RZ, RZ, -0x1 ;  /* 0xffffffffff137424 */ /* 0x000fe200078e00ff */
[----:B------:R-:W-:Y:S01]  /*0bc0*/  PRMT R8, RZ, 0x7610, R8 ;  /* 0x00007610ff087816 */ /* 0x000fe20000000008 */
[----:B------:R-:W-:Y:S01]  /*0bd0*/  IMAD.MOV.U32 R22, RZ, RZ, -0x1 ;  /* 0xffffffffff167424 */ /* 0x000fe200078e00ff */
[----:B------:R-:W-:Y:S01]  /*0be0*/  ISETP.GE.U32.AND.EX P0, PT, R17, UR9, PT, P0 ;  /* 0x0000000911007c0c */ /* 0x000fe2000bf06100 */
[----:B------:R-:W-:-:S12]  /*0bf0*/  IMAD.MOV.U32 R2, RZ, RZ, -0x1 ;  /* 0xffffffffff027424 */ /* 0x000fd800078e00ff */
[----:B------:R-:W-:Y:S05]  /*0c00*/  @P0 BRA `(.L_x_10) ;  /* 0x00000004005c0947 */ /* 0x000fea0003800000 */
[----:B------:R-:W1:Y:S01]  /*0c10*/  LDC.64 R20, c[0x0][0x628] ;  /* 0x00018a00ff147b82 */ /* 0x000e620000000a00 */
[----:B------:R-:W-:Y:S02]  /*0c20*/  IMAD.MOV.U32 R8, RZ, RZ, R18 ;  /* 0x000000ffff087224 */ /* 0x000fe400078e0012 */
[----:B------:R-:W-:-:S05]  /*0c30*/  IMAD.MOV.U32 R9, RZ, RZ, R17 ;  /* 0x000000ffff097224 */ /* 0x000fca00078e0011 */
[----:B------:R-:W2:Y:S08]  /*0c40*/  LDC R2, c[0x0][0x630] ;  /* 0x00018c00ff027b82 */ /* 0x000eb00000000800 */
[----:B------:R-:W3:Y:S01]  /*0c50*/  LDC.64 R24, c[0x0][0x620] ;  /* 0x00018800ff187b82 */ /* 0x000ee20000000a00 */
[----:B-1----:R-:W-:-:S04]  /*0c60*/  ISETP.NE.U32.AND P0, PT, R20, RZ, PT ;  /* 0x000000ff1400720c */ /* 0x002fc80003f05070 */
[----:B------:R-:W-:-:S13]  /*0c70*/  ISETP.NE.AND.EX P0, PT, R21, RZ, PT, P0 ;  /* 0x000000ff1500720c */ /* 0x000fda0003f05300 */
[----:B--23--:R-:W-:Y:S05]  /*0c80*/  @!P0 BRA `(.L_x_11) ;  /* 0x0000000000288947 */ /* 0x00cfea0003800000 */
[----:B0-----:R-:W0:Y:S02]  /*0c90*/  LDC R13, c[0x0][0x634] ;  /* 0x00018d00ff0d7b82 */ /* 0x001e240000000800 */
[----:B0-----:R-:W-:-:S05]  /*0ca0*/  IADD3 R13, P0, R18, R13, RZ ;  /* 0x0000000d120d7210 */ /* 0x001fca0007f1e0ff */
[----:B------:R-:W-:-:S04]  /*0cb0*/  IMAD.X R15, RZ, RZ, R17, P0 ;  /* 0x000000ffff0f7224 */ /* 0x000fc800000e0611 */
[----:B------:R-:W-:-:S04]  /*0cc0*/  IMAD.WIDE.U32 R8, R15, R20, RZ ;  /* 0x000000140f087225 */ /* 0x000fc800078e00ff */
[----:B------:R-:W-:-:S04]  /*0cd0*/  IMAD.WIDE.U32 R10, P0, R13, R21, R8 ;  /* 0x000000150d0a7225 */ /* 0x000fc80007800008 */
[----:B------:R-:W-:-:S04]  /*0ce0*/  IMAD.WIDE.U32 R8, R13, R20, RZ ;  /* 0x000000140d087225 */ /* 0x000fc800078e00ff */
[----:B------:R-:W-:Y:S01]  /*0cf0*/  IMAD.X R13, RZ, RZ, RZ, P0 ;  /* 0x000000ffff0d7224 */ /* 0x000fe200000e06ff */
[----:B------:R-:W-:Y:S01]  /*0d00*/  IADD3 RZ, P0, R9, R10, RZ ;  /* 0x0000000a09ff7210 */ /* 0x000fe20007f1e0ff */
[----:B------:R-:W-:-:S04]  /*0d10*/  IMAD.MOV.U32 R12, RZ, RZ, R11 ;  /* 0x000000ffff0c7224 */ /* 0x000fc800078e000b */
[----:B------:R-:W-:-:S08]  /*0d20*/  IMAD.WIDE.U32.X R8, R15, R21, R12, P0 ;  /* 0x000000150f087225 */ /* 0x000fd000000e040c */
.L_x_11:
[-CC-:B------:R-:W-:Y:S01]  /*0d30*/  SHF.R.U64 R31, R8, R2.reuse, R9.reuse ;  /* 0x00000002081f7219 */ /* 0x180fe20000001209 */
[----:B0-----:R-:W0:Y:S01]  /*0d40*/  LDC R12, c[0x0][0x618] ;  /* 0x00018600ff0c7b82 */ /* 0x001e220000000800 */
[----:B------:R-:W-:Y:S01]  /*0d50*/  SHF.R.U32.HI R7, RZ, R2, R9 ;  /* 0x00000002ff077219 */ /* 0x000fe20000011609 */
[----:B------:R-:W-:Y:S01]  /*0d60*/  ULDC UR4, c[0x0][0x150] ;  /* 0x0000540000047ab9 */ /* 0x000fe20000000800 */
[----:B------:R-:W-:Y:S01]  /*0d70*/  IADD3 R11, P0, RZ, -R31, RZ ;  /* 0x8000001fff0b7210 */ /* 0x000fe20007f1e0ff */
[----:B------:R-:W-:Y:S01]  /*0d80*/  IMAD.MOV.U32 R19, RZ, RZ, R17 ;  /* 0x000000ffff137224 */ /* 0x000fe200078e0011 */
[----:B------:R-:W-:-:S03]  /*0d90*/  I2FP.F32.U32 R2, R6 ;  /* 0x0000000600027245 */ /* 0x000fc60000201000 */
[----:B------:R-:W1:Y:S01]  /*0da0*/  LDC.64 R26, c[0x0][0x640] ;  /* 0x00019000ff1a7b82 */ /* 0x000e620000000a00 */
[----:B------:R-:W-:Y:S02]  /*0db0*/  IMAD.X R13, RZ, RZ, ~R7, P0 ;  /* 0x000000ffff0d7224 */ /* 0x000fe400000e0e07 */
[----:B------:R-:W-:Y:S01]  /*0dc0*/  FMUL R2, R2, UR4 ;  /* 0x0000000402027c20 */ /* 0x000fe20008400000 */
[----:B------:R-:W-:Y:S01]  /*0dd0*/  IMAD.WIDE.U32 R8, R11, R24, R18 ;  /* 0x000000180b087225 */ /* 0x000fe200078e0012 */
[----:B------:R-:W-:-:S03]  /*0de0*/  ULDC UR4, c[0x0][0x154] ;  /* 0x0000550000047ab9 */ /* 0x000fc60000000800 */
[----:B------:R-:W-:Y:S01]  /*0df0*/  IMAD R10, R13, R24, RZ ;  /* 0x000000180d0a7224 */ /* 0x000fe200078e02ff */
[----:B------:R-:W2:Y:S01]  /*0e00*/  LDC R7, c[0x0][0x144] ;  /* 0x00005100ff077b82 */ /* 0x000ea20000000800 */
[----:B------:R-:W3:Y:S02]  /*0e10*/  F2I.U32.TRUNC.NTZ R2, R2 ;  /* 0x0000000200027305 */ /* 0x000ee4000020f000 */
[----:B------:R-:W-:-:S04]  /*0e20*/  IMAD R11, R11, R25, R10 ;  /* 0x000000190b0b7224 */ /* 0x000fc800078e020a */
[----:B------:R-:W-:Y:S01]  /*0e30*/  IMAD.IADD R9, R9, 0x1, R11 ;  /* 0x0000000109097824 */ /* 0x000fe200078e020b */
[----:B------:R-:W4:Y:S01]  /*0e40*/  LDC R22, c[0x0][0x608] ;  /* 0x00018200ff167b82 */ /* 0x000f220000000800 */
[----:B------:R-:W-:-:S03]  /*0e50*/  IMAD.MOV.U32 R11, RZ, RZ, -0x1 ;  /* 0xffffffffff0b7424 */ /* 0x000fc600078e00ff */
[--C-:B0-----:R-:W-:Y:S02]  /*0e60*/  SHF.R.U64 R20, R8, R12, R9.reuse ;  /* 0x0000000c08147219 */ /* 0x101fe40000001209 */
[----:B------:R-:W-:Y:S02]  /*0e70*/  I2FP.F32.U32 R8, R14 ;  /* 0x0000000e00087245 */ /* 0x000fe40000201000 */
[----:B------:R-:W0:Y:S01]  /*0e80*/  LDC R24, c[0x0][0x658] ;  /* 0x00019600ff187b82 */ /* 0x000e220000000800 */
[----:B-1----:R-:W-:Y:S01]  /*0e90*/  ISETP.NE.U32.AND P0, PT, R26, RZ, PT ;  /* 0x000000ff1a00720c */ /* 0x002fe20003f05070 */
[----:B---3--:R-:W-:Y:S02]  /*0ea0*/  IMAD.MOV R10, RZ, RZ, -R2 ;  /* 0x000000ffff0a7224 */ /* 0x008fe400078e0a02 */
[----:B------:R-:W-:Y:S01]  /*0eb0*/  FMUL R8, R8, UR4 ;  /* 0x0000000408087c20 */ /* 0x000fe20008400000 */
[----:B------:R-:W-:Y:S02]  /*0ec0*/  SHF.R.U32.HI R9, RZ, R12, R9 ;  /* 0x0000000cff097219 */ /* 0x000fe40000011609 */
[----:B------:R-:W-:Y:S01]  /*0ed0*/  ISETP.NE.AND.EX P0, PT, R27, RZ, PT, P0 ;  /* 0x000000ff1b00720c */ /* 0x000fe20003f05300 */
[----:B------:R1:W3:Y:S01]  /*0ee0*/  F2I.U32.TRUNC.NTZ R15, R8 ;  /* 0x00000008000f7305 */ /* 0x0002e2000020f000 */
[----:B------:R-:W1:Y:S01]  /*0ef0*/  LDC R19, c[0x0][0x148] ;  /* 0x00005200ff137b82 */ /* 0x000e620000000800 */
[----:B--2---:R-:W-:-:S07]  /*0f00*/  IMAD R2, R7, R10, R6 ;  /* 0x0000000a07027224 */ /* 0x004fce00078e0206 */
[----:B------:R-:W2:Y:S01]  /*0f10*/  LDC R25, c[0x0][0x600] ;  /* 0x00018000ff197b82 */ /* 0x000ea20000000800 */
[-CC-:B----4-:R-:W-:Y:S02]  /*0f20*/  SHF.R.U64 R32, R20, R22.reuse, R9.reuse ;  /* 0x0000001614207219 */ /* 0x190fe40000001209 */
[----:B------:R-:W-:Y:S01]  /*0f30*/  SHF.R.U32.HI R7, RZ, R22, R9 ;  /* 0x00000016ff077219 */ /* 0x000fe20000011609 */
[----:B------:R-:W-:-:S04]  /*0f40*/  IMAD.MOV.U32 R9, RZ, RZ, 0x1 ;  /* 0x00000001ff097424 */ /* 0x000fc800078e00ff */
[----:B------:R-:W4:Y:S01]  /*0f50*/  LDC R28, c[0x0][0x648] ;  /* 0x00019200ff1c7b82 */ /* 0x000f220000000800 */
[-C--:B0-----:R-:W-:Y:S02]  /*0f60*/  SHF.L.U32 R6, R11, R24.reuse, RZ ;  /* 0x000000180b067219 */ /* 0x081fe400000006ff */
[--C-:B------:R-:W-:Y:S02]  /*0f70*/  SHF.R.U64 R22, R32, R24, R7.reuse ;  /* 0x0000001820167219 */ /* 0x100fe40000001207 */
[----:B------:R-:W-:Y:S02]  /*0f80*/  LOP3.LUT R13, RZ, R6, RZ, 0x33, !PT ;  /* 0x00000006ff0d7212 */ /* 0x000fe400078e33ff */
[-C--:B------:R-:W-:Y:S01]  /*0f90*/  SHF.R.U32.HI R7, RZ, R24.reuse, R7 ;  /* 0x00000018ff077219 */ /* 0x080fe20000011607 */
[----:B------:R-:W0:Y:S01]  /*0fa0*/  LDC R29, c[0x0][0x638] ;  /* 0x00018e00ff1d7b82 */ /* 0x000e220000000800 */
[----:B------:R-:W-:Y:S01]  /*0fb0*/  SHF.L.U32 R12, R9, R24, RZ ;  /* 0x00000018090c7219 */ /* 0x000fe200000006ff */
[----:B------:R-:W-:-:S06]  /*0fc0*/  IMAD.MOV.U32 R6, RZ, RZ, R22 ;  /* 0x000000ffff067224 */ /* 0x000fcc00078e0016 */
[----:B------:R-:W0:Y:S01]  /*0fd0*/  LDC R30, c[0x0][0x610] ;  /* 0x00018400ff1e7b82 */ /* 0x000e220000000800 */
[----:B-1-3--:R-:W-:Y:S05]  /*0fe0*/  @!P0 BRA `(.L_x_12) ;  /* 0x0000000000288947 */ /* 0x00afea0003800000 */
[----:B------:R-:W1:Y:S02]  /*0ff0*/  LDC R11, c[0x0][0x64c] ;  /* 0x00019300ff0b7b82 */ /* 0x000e640000000800 */
[----:B-1----:R-:W-:-:S05]  /*1000*/  IADD3 R11, P0, R22, R11, RZ ;  /* 0x0000000b160b7210 */ /* 0x002fca0007f1e0ff */
        /* <DEDUP_REMOVED lines=8> */
.L_x_12:
[----:B----4-:R-:W-:Y:S01]  /*1090*/  SHF.R.U64 R6, R6, R28, R7 ;  /* 0x0000001c06067219 */ /* 0x010fe20000001207 */
[----:B--2---:R-:W-:Y:S01]  /*10a0*/  VIADD R7, R25, 0xffffffff ;  /* 0xffffffff19077836 */ /* 0x004fe20000000000 */
[----:B------:R-:W-:Y:S01]  /*10b0*/  LOP3.LUT R13, R32, R13, RZ, 0xc0, !PT ;  /* 0x0000000d200d7212 */ /* 0x000fe200078ec0ff */
[----:B------:R-:W-:Y:S02]  /*10c0*/  IMAD.MOV R15, RZ, RZ, -R15 ;  /* 0x000000ffff0f7224 */ /* 0x000fe400078e0a0f */
[----:B------:R-:W-:Y:S01]  /*10d0*/  IMAD.MOV R8, RZ, RZ, -R6 ;  /* 0x000000ffff087224 */ /* 0x000fe200078e0a06 */
[----:B------:R-:W-:Y:S01]  /*10e0*/  LOP3.LUT R7, R20, R7, RZ, 0xc0, !PT ;  /* 0x0000000714077212 */ /* 0x000fe200078ec0ff */
[----:B------:R-:W-:Y:S02]  /*10f0*/  IMAD R13, R12, R6, R13 ;  /* 0x000000060c0d7224 */ /* 0x000fe400078e020d */
[----:B------:R-:W-:Y:S02]  /*1100*/  @P1 IMAD R2, R19, R15, R14 ;  /* 0x0000000f13021224 */ /* 0x000fe400078e020e */
[----:B0-----:R-:W-:-:S02]  /*1110*/  IMAD R6, R8, R29, R22 ;  /* 0x0000001d08067224 */ /* 0x001fc400078e0216 */
[----:B------:R-:W-:Y:S02]  /*1120*/  IMAD R2, R13, R30, R2 ;  /* 0x0000001e0d027224 */ /* 0x000fe400078e0202 */
[----:B------:R-:W-:Y:S02]  /*1130*/  IMAD R19, R6, R25, R7 ;  /* 0x0000001906137224 */ /* 0x000fe400078e0207 */
[----:B------:R-:W-:-:S03]  /*1140*/  IMAD.MOV.U32 R8, RZ, RZ, 0x1 ;  /* 0x00000001ff087424 */ /* 0x000fc600078e00ff */
[----:B------:R-:W-:Y:S02]  /*1150*/  SEL R22, R19, R2, !P1 ;  /* 0x0000000213167207 */ /* 0x000fe40004800000 */
[----:B------:R-:W-:Y:S01]  /*1160*/  SEL R19, R2, R19, !P1 ;  /* 0x0000001302137207 */ /* 0x000fe20004800000 */
[----:B------:R-:W-:-:S07]  /*1170*/  IMAD.MOV.U32 R2, RZ, RZ, R31 ;  /* 0x000000ffff027224 */ /* 0x000fce00078e001f */
.L_x_10:
[----:B------:R-:W-:Y:S05]  /*1180*/  @!P2 BRA `(.L_x_13) ;  /* 0x000000900084a947 */ /* 0x000fea0003800000 */
[----:B------:R-:W-:-:S13]  /*1190*/  ISETP.GT.U32.AND P0, PT, R33, 0x1, PT ;  /* 0x000000012100780c */ /* 0x000fda0003f04070 */
[----:B------:R-:W-:Y:S05]  /*11a0*/  @P0 EXIT ;  /* 0x000000000000094d */ /* 0x000fea0003800000 */
.L_x_14:
[----:B------:R-:W-:-:S08]  /*11b0*/  NOP ;  /* 0x0000000000007918 */ /* 0x000fd00000000000 */
[----:B------:R-:W1:Y:S02]  /*11c0*/  USETMAXREG.TRY_ALLOC.CTAPOOL UP0, 0xe8 ;  /* 0x000000e8000079c8 */ /* 0x000e640008000600 */
[----:B-1----:R-:W-:-:S13]  /*11d0*/  PLOP3.LUT P0, PT, PT, PT, UP0, 0x80, 0x0 ;  /* 0x000000000000781c */ /* 0x002fda0003f0f008 */
[----:B------:R-:W-:Y:S05]  /*11e0*/  @!P0 BRA `(.L_x_14) ;  /* 0xfffffffc00f08947 */ /* 0x000fea000383ffff */
[----:B------:R-:W-:-:S13]  /*11f0*/  LOP3.LUT P0, RZ, R8, 0xff, RZ, 0xc0, !PT ;  /* 0x000000ff08ff7812 */ /* 0x000fda000780c0ff */
[----:B------:R-:W-:Y:S05]  /*1200*/  @!P0 EXIT ;  /* 0x000000000000894d */ /* 0x000fea0003800000 */
[----:B------:R-:W1:Y:S01]  /*1210*/  S2UR UR4, SR_CgaCtaId ;  /* 0x00000000000479c3 */ /* 0x000e620000008800 */
[----:B------:R-:W-:Y:S01]  /*1220*/  VIADD R6, R5, 0xffffffff ;  /* 0xffffffff05067836 */ /* 0x000fe20000000000 */
[----:B------:R-:W-:Y:S01]  /*1230*/  SHF.R.S32.HI R0, RZ, 0x1f, R3 ;  /* 0x0000001fff007819 */ /* 0x000fe20000011403 */
[----:B------:R-:W-:Y:S01]  /*1240*/  UMOV UR41, 0x400 ;  /* 0x0000040000297882 */ /* 0x000fe20000000000 */
[----:B------:R-:W-:Y:S01]  /*1250*/  UISETP.LT.AND UP0, UPT, UR40, 0x1, UPT ;  /* 0x000000012800788c */ /* 0x000fe2000bf01270 */
[----:B------:R-:W-:Y:S01]  /*1260*/  LOP3.LUT R172, R16, 0x1, RZ, 0xfc, !PT ;  /* 0x0000000110ac7812 */ /* 0x000fe200078efcff */
[----:B------:R-:W-:Y:S01]  /*1270*/  USHF.L.U32 UR44, UR40, 0x1, URZ ;  /* 0x00000001282c7899 */ /* 0x000fe2000800063f */
[----:B------:R-:W-:Y:S01]  /*1280*/  R2UR UR42, R6 ;  /* 0x00000000062a72ca */ /* 0x000fe200000e0000 */
[----:B------:R-:W-:Y:S01]  /*1290*/  USEL UR43, UR40, 0x1, UP0 ;  /* 0x00000001282b7887 */ /* 0x000fe20008000000 */
[CC--:B------:R-:W-:Y:S02]  /*12a0*/  LEA.HI R4, R0.reuse, R3.reuse, RZ, 0x2 ;  /* 0x0000000300047211 */ /* 0x0c0fe400078f10ff */
[----:B------:R-:W-:Y:S01]  /*12b0*/  LEA.HI R0, R0, R3, RZ, 0x5 ;  /* 0x0000000300007211 */ /* 0x000fe200078f28ff */
[----:B------:R-:W-:Y:S01]  /*12c0*/  UIADD3 UR43, -UR43, UR40, URZ ;  /* 0x000000282b2b7290 */ /* 0x000fe2000fffe13f */
[----:B------:R-:W-:-:S02]  /*12d0*/  SHF.R.S32.HI R154, RZ, 0x2, R4 ;  /* 0x00000002ff9a7819 */ /* 0x000fc40000011404 */
[----:B------:R-:W-:Y:S02]  /*12e0*/  SHF.R.S32.HI R5, RZ, 0x1f, R4 ;  /* 0x0000001fff057819 */ /* 0x000fe40000011404 */
[----:B------:R-:W-:Y:S02]  /*12f0*/  LOP3.LUT R156, R4, 0xfffffffc, RZ, 0xc0, !PT ;  /* 0xfffffffc049c7812 */ /* 0x000fe400078ec0ff */
[----:B------:R-:W-:Y:S01]  /*1300*/  LEA.HI R5, R5, R154, RZ, 0x3 ;  /* 0x0000009a05057211 */ /* 0x000fe200078f18ff */
[----:B------:R-:W-:Y:S01]  /*1310*/  USHF.L.U32 UR42, UR42, 0x3, URZ ;  /* 0x000000032a2a7899 */ /* 0x000fe2000800063f */
[----:B------:R-:W-:Y:S01]  /*1320*/  ISETP.NE.AND P0, PT, R6, RZ, PT ;  /* 0x000000ff0600720c */ /* 0x000fe20003f05270 */
[----:B------:R-:W-:Y:S01]  /*1330*/  IMAD.IADD R156, R3, 0x1, -R156 ;  /* 0x00000001039c7824 */ /* 0x000fe200078e0a9c */
[----:B------:R-:W-:Y:S01]  /*1340*/  LOP3.LUT R5, R5, 0xfffffff8, RZ, 0xc0, !PT ;  /* 0xfffffff805057812 */ /* 0x000fe200078ec0ff */
[----:B-1----:R-:W-:Y:S01]  /*1350*/  ULEA UR41, UR4, UR41, 0x18 ;  /* 0x0000002904297291 */ /* 0x002fe2000f8ec03f */
[----:B------:R-:W-:Y:S01]  /*1360*/  SEL R173, RZ, 0x1, P0 ;  /* 0x00000001ffad7807 */ /* 0x000fe20000000000 */
[----:B------:R-:W-:Y:S01]  /*1370*/  IMAD.U32 R158, RZ, RZ, UR42 ;  /* 0x0000002aff9e7e24 */ /* 0x000fe2000f8e00ff */
[----:B------:R-:W-:Y:S01]  /*1380*/  ULDC UR4, c[0x0][0x284] ;  /* 0x0000a10000047ab9 */ /* 0x000fe20000000800 */
[----:B------:R-:W-:Y:S01]  /*1390*/  IMAD.IADD R154, R154, 0x1, -R5 ;  /* 0x000000019a9a7824 */ /* 0x000fe200078e0a05 */
[----:B------:R-:W-:Y:S01]  /*13a0*/  UIADD3 UR45, UR41, 0x60, URZ ;  /* 0x00000060292d7890 */ /* 0x000fe2000fffe03f */
[----:B------:R-:W-:-:S02]  /*13b0*/  SHF.R.S32.HI R5, RZ, 0x5, R0 ;  /* 0x00000005ff057819 */ /* 0x000fc40000011400 */
[C---:B------:R-:W-:Y:S02]  /*13c0*/  LOP3.LUT R160, R158.reuse, 0x8, RZ, 0xc0, !PT ;  /* 0x000000089ea07812 */ /* 0x040fe400078ec0ff */
[--C-:B------:R-:W-:Y:S01]  /*13d0*/  SHF.R.S32.HI R155, RZ, 0x1f, R154.reuse ;  /* 0x0000001fff9b7819 */ /* 0x100fe2000001149a */
[C-C-:B------:R-:W-:Y:S01]  /*13e0*/  IMAD R161, R5.reuse, -0x10, -R154.reuse ;  /* 0xfffffff005a17824 */ /* 0x140fe200078e0a9a */
[----:B------:R-:W-:Y:S01]  /*13f0*/  LOP3.LUT R158, R158, 0x8, RZ, 0xc, !PT ;  /* 0x000000089e9e7812 */ /* 0x000fe200078e0cff */
[----:B------:R-:W-:Y:S01]  /*1400*/  IMAD.U32 R157, RZ, RZ, UR45 ;  /* 0x0000002dff9d7e24 */ /* 0x000fe2000f8e00ff */
[----:B------:R-:W-:Y:S01]  /*1410*/  LOP3.LUT R160, R160, 0x18, RZ, 0x3c, !PT ;  /* 0x00000018a0a07812 */ /* 0x000fe200078e3cff */
[----:B------:R-:W-:-:S04]  /*1420*/  IMAD.WIDE R154, R5, 0x10, R154 ;  /* 0x00000010059a7825 */ /* 0x000fc800078e029a */
[----:B------:R-:W-:Y:S02]  /*1430*/  VIADD R159, R157, UR42 ;  /* 0x0000002a9d9f7c36 */ /* 0x000fe40008000000 */
[----:B------:R-:W-:-:S07]  /*1440*/  VIADD R161, R161, UR4 ;  /* 0x00000004a1a17c36 */ /* 0x000fce0008000000 */
.L_x_290:
[----:B------:R-:W-:Y:S01]  /*1450*/  SHF.L.U32 R0, R173, 0x1f, RZ ;  /* 0x0000001fad007819 */ /* 0x000fe200000006ff */
[----:B------:R-:W-:Y:S02]  /*1460*/  ULDC UR4, c[0x0][0x28c] ;  /* 0x0000a30000047ab9 */ /* 0x000fe40000000800 */
[----:B------:R-:W-:Y:S01]  /*1470*/  ISETP.LT.AND P1, PT, RZ, UR4, PT ;  /* 0x00000004ff007c0c */ /* 0x000fe2000bf21270 */
[----:B------:R-:W1:Y:S02]  /*1480*/  SYNCS.PHASECHK.TRANS64.TRYWAIT P0, [R157+UR42], R0 ;  /* 0x000000009d0075a7 */ /* 0x000e64000800016a */
[----:B-1-34-:R-:W-:Y:S10]  /*1490*/  @!P0 BRA `(.L_x_15) ;  /* 0x0000009c00dc8947 */ /* 0x01aff40003800000 */
.L_x_313:
[----:B------:R-:W-:Y:S05]  /*14a0*/  @P1 BRA `(.L_x_16) ;  /* 0x0000000000401947 */ /* 0x000fea0003800000 */
[----:B-1----:R-:W-:Y:S01]  /*14b0*/  MOV R0, 0x0 ;  /* 0x0000000000007802 */ /* 0x002fe20000000f00 */
[----:B------:R-:W-:Y:S01]  /*14c0*/  ULDC.64 UR4, c[0x4][0x68] ;  /* 0x01001a0000047ab9 */ /* 0x000fe20000000a00 */
[----:B------:R-:W-:Y:S01]  /*14d0*/  ULDC.64 UR6, c[0x4][0x8] ;  /* 0x0100020000067ab9 */ /* 0x000fe20000000a00 */
[----:B------:R-:W-:Y:S01]  /*14e0*/  IMAD.U32 R4, RZ, RZ, UR4 ;  /* 0x00000004ff047e24 */ /* 0x000fe2000f8e00ff */
[----:B------:R1:W2:Y:S01]  /*14f0*/  LDC.64 R14, c[0x4][R0] ;  /* 0x01000000000e7b82 */ /* 0x0002a20000000a00 */
[----:B------:R-:W-:Y:S01]  /*1500*/  IMAD.U32 R5, RZ, RZ, UR5 ;  /* 0x00000005ff057e24 */ /* 0x000fe2000f8e00ff */
[----:B------:R-:W-:Y:S01]  /*1510*/  ULDC.64 UR4, c[0x4][0x70] ;  /* 0x01001c0000047ab9 */ /* 0x000fe20000000a00 */
[----:B------:R-:W-:Y:S02]  /*1520*/  IMAD.U32 R10, RZ, RZ, UR6 ;  /* 0x00000006ff0a7e24 */ /* 0x000fe4000f8e00ff */
[----:B------:R-:W-:Y:S02]  /*1530*/  IMAD.U32 R6, RZ, RZ, UR4 ;  /* 0x00000004ff067e24 */ /* 0x000fe4000f8e00ff */
[----:B------:R-:W-:-:S02]  /*1540*/  IMAD.U32 R7, RZ, RZ, UR5 ;  /* 0x00000005ff077e24 */ /* 0x000fc4000f8e00ff */
[----:B------:R-:W-:Y:S02]  /*1550*/  IMAD.U32 R11, RZ, RZ, UR7 ;  /* 0x00000007ff0b7e24 */ /* 0x000fe4000f8e00ff */
[----:B------:R-:W-:Y:S02]  /*1560*/  IMAD.MOV.U32 R8, RZ, RZ, 0x1e1 ;  /* 0x000001e1ff087424 */ /* 0x000fe400078e00ff */
[----:B0-----:R-:W-:Y:S02]  /*1570*/  IMAD.MOV.U32 R12, RZ, RZ, 0x1 ;  /* 0x00000001ff0c7424 */ /* 0x001fe400078e00ff */
[----:B-1----:R-:W-:-:S07]  /*1580*/  IMAD.MOV.U32 R13, RZ, RZ, RZ ;  /* 0x000000ffff0d7224 */ /* 0x002fce00078e00ff */
[----:B------:R-:W-:-:S07]  /*1590*/  LEPC R20, `(.L_x_16) ;  /* 0x000000001014794e */ /* 0x000fce0000000000 */
[----:B--2--5:R-:W-:Y:S05]  /*15a0*/  CALL.ABS.NOINC R14 ;  /* 0x000000000e007343 */ /* 0x024fea0003c00000 */
.L_x_16:
[----:B------:R-:W-:-:S13]  /*15b0*/  ISETP.NE.AND P0, PT, R172, 0x3, PT ;  /* 0x00000003ac00780c */ /* 0x000fda0003f05270 */
[----:B------:R-:W-:Y:S05]  /*15c0*/  @!P0 BRA `(.L_x_17) ;  /* 0x0000000000048947 */ /* 0x000fea0003800000 */
[----:B------:R-:W-:Y:S01]  /*15d0*/  BPT.TRAP 0x1 ;  /* 0x000000040000795c */ /* 0x000fe20000300000 */
.L_x_17:
[----:B------:R-:W-:Y:S02]  /*15e0*/  IMAD.U32 R3, RZ, RZ, UR38 ;  /* 0x00000026ff037e24 */ /* 0x000fe4000f8e00ff */
[----:B-1----:R-:W-:-:S03]  /*15f0*/  IMAD.U32 R0, RZ, RZ, UR39 ;  /* 0x00000027ff007e24 */ /* 0x002fc6000f8e00ff */
[----:B------:R-:W-:Y:S02]  /*1600*/  LEA R3, R3, UR41, 0x3 ;  /* 0x0000002903037c11 */ /* 0x000fe4000f8e18ff */
[----:B------:R-:W-:-:S04]  /*1610*/  SHF.L.U32 R0, R0, 0x1f, RZ ;  /* 0x0000001f00007819 */ /* 0x000fc800000006ff */
[----:B------:R1:W2:Y:S01]  /*1620*/  SYNCS.PHASECHK.TRANS64.TRYWAIT P1, [R3+URZ], R0 ;  /* 0x00000000030075a7 */ /* 0x0002a2000802017f */
[----:B------:R-:W-:Y:S05]  /*1630*/  @!P0 BRA `(.L_x_18) ;  /* 0x0000000000048947 */ /* 0x000fea0003800000 */
[----:B------:R-:W-:Y:S01]  /*1640*/  BPT.TRAP 0x1 ;  /* 0x000000040000795c */ /* 0x000fe20000300000 */
.L_x_18:
[----:B------:R-:W-:-:S05]  /*1650*/  IMAD.U32 R4, RZ, RZ, UR43 ;  /* 0x0000002bff047e24 */ /* 0x000fca000f8e00ff */
[----:B------:R-:W-:Y:S01]  /*1660*/  ISETP.GE.AND P2, PT, R4, 0x1, PT ;  /* 0x000000010400780c */ /* 0x000fe20003f46270 */
[----:B--2---:R-:W-:-:S12]  /*1670*/  @P1 BRA `(.L_x_19) ;  /* 0x0000000000081947 */ /* 0x004fd80003800000 */
[----:B------:R-:W2:Y:S02]  /*1680*/  SYNCS.PHASECHK.TRANS64.TRYWAIT P1, [R3+URZ], R0 ;  /* 0x00000000030075a7 */ /* 0x000ea4000802017f */
[----:B--2---:R-:W-:Y:S05]  /*1690*/  @!P1 BRA `(.L_x_20) ;  /* 0x0000009c00709947 */ /* 0x004fea0003800000 */
.L_x_19:
[----:B------:R-:W-:Y:S05]  /*16a0*/  WARPSYNC.ALL ;  /* 0x0000000000007948 */ /* 0x000fea0003800000 */
[----:B------:R-:W-:Y:S01]  /*16b0*/  UIADD3 UR4, UR41, 0x180, URZ ;  /* 0x0000018029047890 */ /* 0x000fe2000fffe03f */
[----:B------:R-:W-:Y:S01]  /*16c0*/  WARPGROUP.ARRIVE ;  /* 0x00000000000079c5 */ /* 0x000fe20000000000 */
[----:B------:R-:W-:Y:S02]  /*16d0*/  UIADD3 UR5, UR41, 0xa180, URZ ;  /* 0x0000a18029057890 */ /* 0x000fe4000fffe03f */
[----:B------:R-:W-:Y:S02]  /*16e0*/  USHF.R.U32.HI UR4, URZ, 0x4, UR4 ;  /* 0x000000043f047899 */ /* 0x000fe40008011604 */
[----:B------:R-:W-:-:S02]  /*16f0*/  USHF.R.U32.HI UR5, URZ, 0x4, UR5 ;  /* 0x000000043f057899 */ /* 0x000fc40008011605 */
[----:B------:R-:W-:Y:S02]  /*1700*/  ULOP3.LUT UR4, UR4, 0x3fff, URZ, 0xc0, !UPT ;  /* 0x00003fff04047892 */ /* 0x000fe4000f8ec03f */
[----:B------:R-:W-:Y:S02]  /*1710*/  ULOP3.LUT UR5, UR5, 0x3fff, URZ, 0xc0, !UPT ;  /* 0x00003fff05057892 */ /* 0x000fe4000f8ec03f */
[----:B------:R-:W-:Y:S02]  /*1720*/  ULOP3.LUT UR8, UR4, 0x10000, URZ, 0xfc, !UPT ;  /* 0x0001000004087892 */ /* 0x000fe4000f8efc3f */
[----:B------:R-:W-:Y:S02]  /*1730*/  ULOP3.LUT UR9, UR5, 0x10000, URZ, 0xfc, !UPT ;  /* 0x0001000005097892 */ /* 0x000fe4000f8efc3f */
[----:B------:R-:W-:Y:S02]  /*1740*/  ULEA UR10, UR38, UR8, 0x9 ;  /* 0x00000008260a7291 */ /* 0x000fe4000f8e483f */
[----:B------:R-:W-:Y:S01]  /*1750*/  ULEA UR11, UR38, UR9, 0xb ;  /* 0x00000009260b7291 */ /* 0x000fe2000f8e583f */
[----:B------:R-:W-:Y:S01]  /*1760*/  UMOV UR5, 0x40000040 ;  /* 0x4000004000057882 */ /* 0x000fe20000000000 */
[----:B------:R-:W-:-:S03]  /*1770*/  UMOV UR7, 0x40000040 ;  /* 0x4000004000077882 */ /* 0x000fc60000000000 */
[----:B------:R-:W-:Y:S02]  /*1780*/  UMOV UR4, UR10 ;  /* 0x0000000a00047c82 */ /* 0x000fe40008000000 */
[----:B------:R-:W-:Y:S02]  /*1790*/  UMOV UR6, UR11 ;  /* 0x0000000b00067c82 */ /* 0x000fe40008000000 */
[----:B------:R-:W-:Y:S01]  /*17a0*/  HGMMA.64x256x16.F32 R24, gdesc[UR4], RZ, !UPT, gsb0 ;  /* 0x03e00000041879f0 */ /* 0x000fe2000c0008ff */
[----:B------:R-:W-:Y:S02]  /*17b0*/  UIADD3 UR4, UR10, 0x2, URZ ;  /* 0x000000020a047890 */ /* 0x000fe4000fffe03f */
[----:B------:R-:W-:Y:S01]  /*17c0*/  UIADD3 UR6, UR11, 0x2, URZ ;  /* 0x000000020b067890 */ /* 0x000fe2000fffe03f */
[----:B------:R-:W-:Y:S01]  /*17d0*/  UMOV UR5, 0x40000040 ;  /* 0x4000004000057882 */ /* 0x000fe20000000000 */
[----:B------:R-:W-:Y:S01]  /*17e0*/  UMOV UR7, 0x40000040 ;  /* 0x4000004000077882 */ /* 0x000fe20000000000 */
[----:B------:R-:W-:-:S02]  /*17f0*/  WARPGROUP.DEPBAR.LE gsb0, 0x0 ;  /* 0x00008000000079c5 */ /* 0x000fc40000010000 */
[----:B------:R-:W-:-:S15]  /*1800*/  WARPGROUP.ARRIVE ;  /* 0x00000000000079c5 */ /* 0x000fde0000000000 */
[----:B------:R-:W-:-:S05]  /*1810*/  NOP ;  /* 0x0000000000007918 */ /* 0x000fca0000000000 */
[----:B------:R-:W-:Y:S01]  /*1820*/  HGMMA.64x256x16.F32 R24, gdesc[UR4], R24, gsb0 ;  /* 0x03e00000041879f0 */ /* 0x000fe20008000818 */
[----:B------:R-:W-:Y:S02]  /*1830*/  UIADD3 UR4, UR10, 0x4, URZ ;  /* 0x000000040a047890 */ /* 0x000fe4000fffe03f */
[----:B------:R-:W-:Y:S01]  /*1840*/  UIADD3 UR6, UR11, 0x4, URZ ;  /* 0x000000040b067890 */ /* 0x000fe2000fffe03f */
[----:B------:R-:W-:Y:S01]  /*1850*/  UMOV UR5, 0x40000040 ;  /* 0x4000004000057882 */ /* 0x000fe20000000000 */
[----:B------:R-:W-:Y:S01]  /*1860*/  UMOV UR7, 0x40000040 ;  /* 0x4000004000077882 */ /* 0x000fe20000000000 */
[----:B------:R-:W-:Y:S02]  /*1870*/  WARPGROUP.DEPBAR.LE gsb0, 0x0 ;  /* 0x00008000000079c5 */ /* 0x000fe40000010000 */
        /* <DEDUP_REMOVED lines=10> */
[----:B------:R-:W-:Y:S03]  /*1920*/  HGMMA.64x256x16.F32 R24, gdesc[UR4], R24, gsb0 ;  /* 0x03e00000041879f0 */ /* 0x000fe60008000818 */
[----:B------:R-:W-:Y:S02]  /*1930*/  WARPGROUP.DEPBAR.LE gsb0, 0x0 ;  /* 0x00008000000079c5 */ /* 0x000fe40000010000 */
[----:B------:R-:W-:Y:S05]  /*1940*/  @!P2 BRA `(.L_x_21) ;  /* 0x00000004001ca947 */ /* 0x000fea0003800000 */
[----:B------:R-:W-:Y:S01]  /*1950*/  UIADD3 UR4, UR38, 0x1, URZ ;  /* 0x0000000126047890 */ /* 0x000fe2000fffe03f */
[----:B-12---:R-:W-:Y:S01]  /*1960*/  IMAD.U32 R0, RZ, RZ, UR43 ;  /* 0x0000002bff007e24 */ /* 0x006fe2000f8e00ff */
[----:B------:R-:W-:Y:S02]  /*1970*/  UMOV UR11, UR38 ;  /* 0x00000026000b7c82 */ /* 0x000fe40008000000 */
[----:B------:R-:W-:-:S04]  /*1980*/  UISETP.NE.AND UP0, UPT, UR4, 0x5, UPT ;  /* 0x000000050400788c */ /* 0x000fc8000bf05270 */
[----:B------:R-:W-:Y:S02]  /*1990*/  USEL UR5, URZ, 0x1, UP0 ;  /* 0x000000013f057887 */ /* 0x000fe40008000000 */
[----:B------:R-:W-:Y:S02]  /*19a0*/  USEL UR10, UR4, URZ, UP0 ;  /* 0x0000003f040a7287 */ /* 0x000fe40008000000 */
[----:B------:R-:W-:-:S06]  /*19b0*/  ULOP3.LUT UR5, UR39, UR5, URZ, 0x3c, !UPT ;  /* 0x0000000527057292 */ /* 0x000fcc000f8e3c3f */
[----:B------:R-:W-:-:S07]  /*19c0*/  IMAD.U32 R5, RZ, RZ, UR5 ;  /* 0x00000005ff057e24 */ /* 0x000fce000f8e00ff */
.L_x_28:
[----:B-12---:R-:W-:Y:S05]  /*19d0*/  @!P0 BRA `(.L_x_22) ;  /* 0x0000000000048947 */ /* 0x006fea0003800000 */
[----:B------:R-:W-:Y:S01]  /*19e0*/  BPT.TRAP 0x1 ;  /* 0x000000040000795c */ /* 0x000fe20000300000 */
.L_x_22:
[----:B------:R-:W-:Y:S01]  /*19f0*/  ULEA UR4, UR10, UR41, 0x3 ;  /* 0x000000290a047291 */ /* 0x000fe2000f8e183f */
[----:B------:R-:W-:-:S08]  /*1a00*/  SHF.L.U32 R3, R5, 0x1f, RZ ;  /* 0x0000001f05037819 */ /* 0x000fd000000006ff */
[----:B------:R1:W2:Y:S01]  /*1a10*/  SYNCS.PHASECHK.TRANS64.TRYWAIT P1, [UR4], R3 ;  /* 0x00000003ff0075a7 */ /* 0x0002a20008020144 */
[----:B------:R-:W-:Y:S05]  /*1a20*/  @!P0 BRA `(.L_x_23) ;  /* 0x0000000000048947 */ /* 0x000fea0003800000 */
[----:B------:R-:W-:Y:S01]  /*1a30*/  BPT.TRAP 0x1 ;  /* 0x000000040000795c */ /* 0x000fe20000300000 */
.L_x_23:
[----:B--2---:R-:W-:Y:S05]  /*1a40*/  @P1 BRA `(.L_x_24) ;  /* 0x0000000000081947 */ /* 0x004fea0003800000 */
[----:B------:R-:W2:Y:S02]  /*1a50*/  SYNCS.PHASECHK.TRANS64.TRYWAIT P1, [UR4], R3 ;  /* 0x00000003ff0075a7 */ /* 0x000ea40008020144 */
[----:B--2---:R-:W-:Y:S05]  /*1a60*/  @!P1 BRA `(.L_x_25) ;  /* 0x0000009800909947 */ /* 0x004fea0003800000 */
.L_x_24:
[----:B------:R-:W-:Y:S01]  /*1a70*/  ULEA UR12, UR10, UR8, 0x9 ;  /* 0x000000080a0c7291 */ /* 0x000fe2000f8e483f */
[----:B------:R-:W-:Y:S01]  /*1a80*/  WARPGROUP.ARRIVE ;  /* 0x00000000000079c5 */ /* 0x000fe20000000000 */
[----:B------:R-:W-:Y:S01]  /*1a90*/  ULEA UR13, UR10, UR9, 0xb ;  /* 0x000000090a0d7291 */ /* 0x000fe2000f8e583f */
[----:B------:R-:W-:Y:S01]  /*1aa0*/  UMOV UR5, 0x40000040 ;  /* 0x4000004000057882 */ /* 0x000fe20000000000 */
[----:B------:R-:W-:-:S03]  /*1ab0*/  UMOV UR7, 0x40000040 ;  /* 0x4000004000077882 */ /* 0x000fc60000000000 */
[----:B------:R-:W-:Y:S02]  /*1ac0*/  UMOV UR4, UR12 ;  /* 0x0000000c00047c82 */ /* 0x000fe40008000000 */
[----:B------:R-:W-:Y:S02]  /*1ad0*/  UMOV UR6, UR13 ;  /* 0x0000000d00067c82 */ /* 0x000fe40008000000 */
[----:B------:R-:W-:Y:S01]  /*1ae0*/  HGMMA.64x256x16.F32 R24, gdesc[UR4], R24, gsb0 ;  /* 0x03e00000041879f0 */ /* 0x000fe20008000818 */
        /* <DEDUP_REMOVED lines=26> */
[----:B------:R-:W-:Y:S01]  /*1c90*/  BPT.TRAP 0x1 ;  /* 0x000000040000795c */ /* 0x000fe20000300000 */
.L_x_26:
[----:B------:R-:W-:Y:S01]  /*1ca0*/  ULEA UR4, UR11, UR41, 0x3 ;  /* 0x000000290b047291 */ /* 0x000fe2000f8e183f */
[----:B------:R-:W-:-:S03]  /*1cb0*/  ISETP.GT.U32.AND P1, PT, R16, 0x1, PT ;  /* 0x000000011000780c */ /* 0x000fc60003f24070 */
[----:B------:R-:W-:-:S04]  /*1cc0*/  UIADD3 UR4, UR4, 0x28, URZ ;  /* 0x0000002804047890 */ /* 0x000fc8000fffe03f */
[----:B------:R-:W-:-:S09]  /*1cd0*/  UPRMT UR4, URZ, 0x654, UR4 ;  /* 0x000006543f047896 */ /* 0x000fd20008000004 */
[----:B------:R-:W-:Y:S01]  /*1ce0*/  SYNCS.ARRIVE.TRANS64.RED.A1T0 RZ, [UR4], RZ ;  /* 0x000000ffffff79a7 */ /* 0x000fe20008100404 */
[----:B------:R-:W-:Y:S05]  /*1cf0*/  @P1 BRA `(.L_x_27) ;  /* 0x0000000000041947 */ /* 0x000fea0003800000 */
[----:B------:R-:W-:Y:S01]  /*1d00*/  BPT.TRAP 0x1 ;  /* 0x000000040000795c */ /* 0x000fe20000300000 */
.L_x_27:
[----:B------:R-:W-:Y:S01]  /*1d10*/  UIADD3 UR10, UR10, 0x1, URZ ;  /* 0x000000010a0a7890 */ /* 0x000fe2000fffe03f */
[C---:B------:R-:W-:Y:S01]  /*1d20*/  ISETP.GT.AND P1, PT, R0.reuse, 0x1, PT ;  /* 0x000000010000780c */ /* 0x040fe20003f24270 */
[----:B------:R-:W-:Y:S01]  /*1d30*/  UIADD3 UR11, UR11, 0x1, URZ ;  /* 0x000000010b0b7890 */ /* 0x000fe2000fffe03f */
[----:B------:R-:W-:Y:S01]  /*1d40*/  VIADD R0, R0, 0xffffffff ;  /* 0xffffffff00007836 */ /* 0x000fe20000000000 */
[----:B------:R-:W-:Y:S02]  /*1d50*/  UISETP.NE.AND UP0, UPT, UR10, 0x5, UPT ;  /* 0x000000050a00788c */ /* 0x000fe4000bf05270 */
[----:B------:R-:W-:Y:S02]  /*1d60*/  UISETP.NE.AND UP1, UPT, UR11, 0x5, UPT ;  /* 0x000000050b00788c */ /* 0x000fe4000bf25270 */
[----:B------:R-:W-:Y:S02]  /*1d70*/  USEL UR4, URZ, 0x1, UP0 ;  /* 0x000000013f047887 */ /* 0x000fe40008000000 */
[----:B------:R-:W-:-:S02]  /*1d80*/  USEL UR10, UR10, URZ, UP0 ;  /* 0x0000003f0a0a7287 */ /* 0x000fc40008000000 */
[----:B------:R-:W-:Y:S02]  /*1d90*/  USEL UR11, UR11, URZ, UP1 ;  /* 0x0000003f0b0b7287 */ /* 0x000fe40008800000 */
[----:B------:R-:W-:Y:S01]  /*1da0*/  LOP3.LUT R5, R5, UR4, RZ, 0x3c, !PT ;  /* 0x0000000405057c12 */ /* 0x000fe2000f8e3cff */
[----:B------:R-:W-:Y:S09]  /*1db0*/  @P1 BRA `(.L_x_28) ;  /* 0xfffffffc00041947 */ /* 0x000ff2000383ffff */
.L_x_21:
[----:B-12---:R-:W1:Y:S01]  /*1dc0*/  LDC R0, c[0x0][0x28c] ;  /* 0x0000a300ff007b82 */ /* 0x006e620000000800 */
[----:B------:R2:W-:Y:S01]  /*1dd0*/  SYNCS.ARRIVE.TRANS64.A1T0 RZ, [R158+UR45], RZ ;  /* 0x000000ff9eff79a7 */ /* 0x0005e2000810002d */
[----:B-1----:R-:W-:-:S13]  /*1de0*/  ISETP.GE.AND P1, PT, R0, 0x1, PT ;  /* 0x000000010000780c */ /* 0x002fda0003f26270 */
[----:B--2---:R-:W-:Y:S05]  /*1df0*/  @!P1 BRA `(.L_x_29) ;  /* 0x0000000000349947 */ /* 0x004fea0003800000 */
[----:B------:R-:W-:Y:S05]  /*1e00*/  @!P0 BRA `(.L_x_30) ;  /* 0x0000000000048947 */ /* 0x000fea0003800000 */
[----:B------:R-:W-:Y:S01]  /*1e10*/  BPT.TRAP 0x1 ;  /* 0x000000040000795c */ /* 0x000fe20000300000 */
.L_x_30:
[----:B------:R-:W-:Y:S01]  /*1e20*/  UIADD3 UR6, UR43, UR38, URZ ;  /* 0x000000262b067290 */ /* 0x000fe2000fffe03f */
[----:B------:R-:W-:-:S03]  /*1e30*/  ISETP.GT.U32.AND P0, PT, R16, 0x1, PT ;  /* 0x000000011000780c */ /* 0x000fc60003f04070 */
[----:B------:R-:W-:-:S04]  /*1e40*/  UIMAD.WIDE.U32 UR4, UR6, -0x33333333, URZ ;  /* 0xcccccccd060478a5 */ /* 0x000fc8000f8e003f */
[----:B------:R-:W-:-:S04]  /*1e50*/  USHF.R.U32.HI UR4, URZ, 0x2, UR5 ;  /* 0x000000023f047899 */ /* 0x000fc80008011605 */
[----:B------:R-:W-:-:S04]  /*1e60*/  UIMAD UR6, UR4, -0x5, UR6 ;  /* 0xfffffffb040678a4 */ /* 0x000fc8000f8e0206 */
[----:B------:R-:W-:-:S04]  /*1e70*/  ULEA UR6, UR6, UR41, 0x3 ;  /* 0x0000002906067291 */ /* 0x000fc8000f8e183f */
[----:B------:R-:W-:-:S04]  /*1e80*/  UIADD3 UR6, UR6, 0x28, URZ ;  /* 0x0000002806067890 */ /* 0x000fc8000fffe03f */
[----:B------:R-:W-:-:S09]  /*1e90*/  UPRMT UR6, URZ, 0x654, UR6 ;  /* 0x000006543f067896 */ /* 0x000fd20008000006 */
[----:B------:R-:W-:Y:S01]  /*1ea0*/  SYNCS.ARRIVE.TRANS64.RED.A1T0 RZ, [UR6], RZ ;  /* 0x000000ffffff79a7 */ /* 0x000fe20008100406 */
[----:B------:R-:W-:Y:S05]  /*1eb0*/  @P0 BRA `(.L_x_29) ;  /* 0x0000000000040947 */ /* 0x000fea0003800000 */
[----:B------:R-:W-:Y:S01]  /*1ec0*/  BPT.TRAP 0x1 ;  /* 0x000000040000795c */ /* 0x000fe20000300000 */
.L_x_29:
[----:B------:R-:W-:Y:S01]  /*1ed0*/  SHF.L.U32 R0, R173, 0x1f, RZ ;  /* 0x0000001fad007819 */ /* 0x000fe200000006ff */
[----:B------:R-:W-:Y:S01]  /*1ee0*/  UIADD3 UR38, UR44, UR38, URZ ;  /* 0x000000262c267290 */ /* 0x000fe2000fffe03f */
[----:B------:R-:W1:Y:S01]  /*1ef0*/  LDC R15, c[0x0][0x288] ;  /* 0x0000a200ff0f7b82 */ /* 0x000e620000000800 */
[----:B------:R-:W-:Y:S01]  /*1f00*/  UISETP.GE.U32.AND UP1, UPT, UR44, 0x5, UPT ;  /* 0x000000052c00788c */ /* 0x000fe2000bf26070 */
[----:B------:R-:W-:Y:S01]  /*1f10*/  IMAD.SHL.U32 R8, R156, 0x2, RZ ;  /* 0x000000029c087824 */ /* 0x000fe200078e00ff */
[----:B------:R-:W-:Y:S02]  /*1f20*/  UISETP.GT.U32.AND UP0, UPT, UR38, 0x4, UPT ;  /* 0x000000042600788c */ /* 0x000fe4000bf04070 */
[----:B------:R-:W-:Y:S02]  /*1f30*/  UIMAD.WIDE.U32 UR4, UR38, -0x33333333, URZ ;  /* 0xcccccccd260478a5 */ /* 0x000fe4000f8e003f */
[----:B------:R-:W-:Y:S01]  /*1f40*/  UISETP.LT.U32.AND UP0, UPT, UR44, 0x5, UP0 ;  /* 0x000000052c00788c */ /* 0x000fe20008701070 */
[----:B------:R-:W2:Y:S01]  /*1f50*/  SYNCS.PHASECHK.TRANS64.TRYWAIT P0, [R157+UR42+0x10], R0 ;  /* 0x000010009d0075a7 */ /* 0x000ea2000800016a */
[----:B------:R-:W-:Y:S01]  /*1f60*/  USHF.R.U32.HI UR4, URZ, 0x2, UR5 ;  /* 0x000000023f047899 */ /* 0x000fe20008011605 */
[----:B------:R-:W-:Y:S01]  /*1f70*/  SHF.R.S32.HI R9, RZ, 0x1f, R8 ;  /* 0x0000001fff097819 */ /* 0x000fe20000011408 */
[----:B------:R-:W-:-:S02]  /*1f80*/  USEL UR6, URZ, 0x1, !UP0 ;  /* 0x000000013f067887 */ /* 0x000fc4000c000000 */
[----:B------:R-:W-:Y:S02]  /*1f90*/  UIMAD UR38, UR4, -0x5, UR38 ;  /* 0xfffffffb042678a4 */ /* 0x000fe4000f8e0226 */
[----:B------:R-:W-:-:S04]  /*1fa0*/  ULOP3.LUT UR39, UR39, UR6, URZ, 0x3c, !UPT ;  /* 0x0000000627277292 */ /* 0x000fc8000f8e3c3f */
[----:B------:R-:W-:Y:S01]  /*1fb0*/  @UP1 ULOP3.LUT UR39, UR39, 0x1, UR4, 0x78, !UPT ;  /* 0x0000000127271892 */ /* 0x000fe2000f8e7804 */
[----:B-12---:R-:W-:Y:S11]  /*1fc0*/  @!P0 BRA `(.L_x_31) ;  /* 0x0000009400508947 */ /* 0x006ff60003800000 */
.L_x_314:
[----:B------:R-:W-:Y:S01]  /*1fd0*/  IMAD.SHL.U32 R14, R19, 0x40, RZ ;  /* 0x00000040130e7824 */ /* 0x000fe200078e00ff */
[----:B------:R-:W-:Y:S01]  /*1fe0*/  ULDC UR6, c[0x0][0x284] ;  /* 0x0000a10000067ab9 */ /* 0x000fe20000000800 */
[----:B0-----:R-:W-:Y:S01]  /*1ff0*/  IMAD.SHL.U32 R12, R22, 0x100, RZ ;  /* 0x00000100160c7824 */ /* 0x001fe200078e00ff */
[----:B------:R-:W-:Y:S01]  /*2000*/  SHF.R.S32.HI R165, RZ, 0x1f, R2 ;  /* 0x0000001fffa57819 */ /* 0x000fe20000011402 */
[----:B------:R-:W-:Y:S01]  /*2010*/  ULDC.64 UR4, c[0x0][0x5d0] ;  /* 0x0001740000047ab9 */ /* 0x000fe20000000a00 */
[----:B------:R-:W-:Y:S01]  /*2020*/  ISETP.GE.AND P0, PT, R14, UR6, PT ;  /* 0x000000060e007c0c */ /* 0x000fe2000bf06270 */
[----:B------:R-:W-:Y:S01]  /*2030*/  IMAD.WIDE.U32 R4, R2, UR4, R8 ;  /* 0x0000000402047c25 */ /* 0x000fe2000f8e0008 */
[----:B------:R-:W-:Y:S02]  /*2040*/  SHF.R.S32.HI R13, RZ, 0x1f, R12 ;  /* 0x0000001fff0d7819 */ /* 0x000fe4000001140c */
[C---:B------:R-:W-:Y:S01]  /*2050*/  ISETP.GE.OR P0, PT, R12.reuse, R15, P0 ;  /* 0x0000000f0c00720c */ /* 0x040fe20000706670 */
[----:B------:R-:W-:Y:S01]  /*2060*/  IMAD R3, R165, UR4, RZ ;  /* 0x00000004a5037c24 */ /* 0x000fe2000f8e02ff */
[----:B------:R-:W-:-:S03]  /*2070*/  IADD3 R6, P1, R12, R4, RZ ;  /* 0x000000040c067210 */ /* 0x000fc60007f3e0ff */
[----:B------:R-:W-:-:S05]  /*2080*/  IMAD R3, R2, UR5, R3 ;  /* 0x0000000502037c24 */ /* 0x000fca000f8e0203 */
[----:B------:R-:W-:-:S03]  /*2090*/  IADD3.X R7, R13, R5, R3, P1, !PT ;  /* 0x000000050d077210 */ /* 0x000fc60000ffe403 */
[----:B------:R-:W-:Y:S05]  /*20a0*/  @P0 BRA `(.L_x_32) ;  /* 0x0000007c000c0947 */ /* 0x000fea0003800000 */
[----:B------:R-:W0:Y:S01]  /*20b0*/  LDC.64 R10, c[0x0][0x5c8] ;  /* 0x00017200ff0a7b82 */ /* 0x000e220000000a00 */
[----:B-----5:R-:W-:Y:S01]  /*20c0*/  FSETP.NEU.AND P0, PT, R152, RZ, PT ;  /* 0x000000ff9800720b */ /* 0x020fe20003f0d000 */
[----:B------:R-:W-:Y:S01]  /*20d0*/  IMAD R3, R156, -0x2, R15 ;  /* 0xfffffffe9c037824 */ /* 0x000fe200078e020f */
[----:B------:R-:W-:Y:S01]  /*20e0*/  BSSY B0, `(.L_x_32) ;  /* 0x00007bf000007945 */ /* 0x000fe20003800000 */
[----:B------:R-:W-:-:S04]  /*20f0*/  IMAD.WIDE R162, R19, 0x40, R154 ;  /* 0x0000004013a27825 */ /* 0x000fc800078e029a */
[----:B-1----:R-:W-:Y:S02]  /*2100*/  IMAD.IADD R0, R3, 0x1, -R12 ;  /* 0x0000000103007824 */ /* 0x002fe400078e0a0c */
[----:B------:R-:W-:-:S03]  /*2110*/  IMAD.IADD R3, R161, 0x1, -R14 ;  /* 0x00000001a1037824 */ /* 0x000fc600078e0a0e */
[----:B------:R-:W-:-:S04]  /*2120*/  ISETP.GT.AND P2, PT, R0, RZ, PT ;  /* 0x000000ff0000720c */ /* 0x000fc80003f44270 */
[----:B------:R-:W-:Y:S01]  /*2130*/  ISETP.GT.AND P1, PT, R3, RZ, P2 ;  /* 0x000000ff0300720c */ /* 0x000fe20001724270 */
[-C--:B0-----:R-:W-:Y:S02]  /*2140*/  IMAD R4, R163, R10.reuse, RZ ;  /* 0x0000000aa3047224 */ /* 0x081fe400078e02ff */
[----:B------:R-:W-:-:S04]  /*2150*/  IMAD.WIDE.U32 R6, R162, R10, R6 ;  /* 0x0000000aa2067225 */ /* 0x000fc800078e0006 */
[----:B------:R-:W-:-:S04]  /*2160*/  IMAD R5, R162, R11, R4 ;  /* 0x0000000ba2057224 */ /* 0x000fc800078e0204 */
[----:B------:R-:W-:Y:S01]  /*2170*/  IMAD.IADD R179, R7, 0x1, R5 ;  /* 0x0000000107b37824 */ /* 0x000fe200078e0205 */
[----:B------:R-:W-:Y:S06]  /*2180*/  @!P0 BRA `(.L_x_33) ;  /* 0x0000005400a08947 */ /* 0x000fec0003800000 */
[----:B------:R-:W0:Y:S01]  /*2190*/  LDC.64 R20, c[0x0][0x5b8] ;  /* 0x00016e00ff147b82 */ /* 0x000e220000000a00 */
[----:B------:R-:W-:-:S07]  /*21a0*/  ULDC.64 UR4, c[0x0][0x5c0] ;  /* 0x0001700000047ab9 */ /* 0x000fce0000000a00 */
[----:B------:R-:W1:Y:S08]  /*21b0*/  LDC.64 R166, c[0x0][0x5b0] ;  /* 0x00016c00ffa67b82 */ /* 0x000e700000000a00 */
[----:B------:R-:W2:Y:S01]  /*21c0*/  LDC.64 R14, c[0x0][0x5a8] ;  /* 0x00016a00ff0e7b82 */ /* 0x000ea20000000a00 */
[-C--:B0-----:R-:W-:Y:S02]  /*21d0*/  IMAD R7, R165, R20.reuse, RZ ;  /* 0x00000014a5077224 */ /* 0x081fe400078e02ff */
[----:B------:R-:W-:-:S04]  /*21e0*/  IMAD.WIDE.U32 R4, R2, R20, R8 ;  /* 0x0000001402047225 */ /* 0x000fc800078e0008 */
[----:B------:R-:W-:Y:S01]  /*21f0*/  IMAD R175, R2, R21, R7 ;  /* 0x0000001502af7224 */ /* 0x000fe200078e0207 */
[----:B------:R-:W-:Y:S01]  /*2200*/  IADD3 R164, P0, R12, R4, RZ ;  /* 0x000000040ca47210 */ /* 0x000fe20007f1e0ff */
[----:B-1----:R-:W-:-:S03]  /*2210*/  IMAD R4, R163, R166, RZ ;  /* 0x000000a6a3047224 */ /* 0x002fc600078e02ff */
[----:B------:R-:W-:Y:S01]  /*2220*/  IADD3.X R165, R13, R5, R175, P0, !PT ;  /* 0x000000050da57210 */ /* 0x000fe200007fe4af */
[C---:B------:R-:W-:Y:S02]  /*2230*/  IMAD R177, R162.reuse, R167, R4 ;  /* 0x000000a7a2b17224 */ /* 0x040fe400078e0204 */
[----:B------:R-:W-:-:S04]  /*2240*/  IMAD.WIDE.U32 R4, R162, R166, R164 ;  /* 0x000000a6a2047225 */ /* 0x000fc800078e00a4 */
[----:B------:R-:W-:Y:S01]  /*2250*/  IMAD.IADD R5, R5, 0x1, R177 ;  /* 0x0000000105057824 */ /* 0x000fe200078e02b1 */
[----:B--2---:R-:W-:-:S04]  /*2260*/  LEA R168, P0, R4, R14, 0x1 ;  /* 0x0000000e04a87211 */ /* 0x004fc800078008ff */
[----:B------:R-:W-:-:S05]  /*2270*/  LEA.HI.X R169, R4, R15, R5, 0x1, P0 ;  /* 0x0000000f04a97211 */ /* 0x000fca00000f0c05 */
[----:B------:R0:W2:Y:S01]  /*2280*/  @P1 LDG.E.LTC128B.U16 R19, desc[UR36][R168.64] ;  /* 0x00000024a8131981 */ /* 0x0000a2000c1e1520 */
[----:B------:R-:W-:Y:S01]  /*2290*/  IMAD.WIDE.U32 R4, R162, R166, R12 ;  /* 0x000000a6a2047225 */ /* 0x000fe200078e000c */
[----:B------:R-:W-:Y:S02]  /*22a0*/  BSSY B1, `(.L_x_34) ;  /* 0x0000014000017945 */ /* 0x000fe40003800000 */
[----:B------:R-:W-:-:S04]  /*22b0*/  IADD3 R170, P0, R8, R4, RZ ;  /* 0x0000000408aa7210 */ /* 0x000fc80007f1e0ff */
[----:B------:R-:W-:Y:S01]  /*22c0*/  IADD3.X R171, R9, R177, R5, P0, !PT ;  /* 0x000000b109ab7210 */ /* 0x000fe200007fe405 */
[----:B0-----:R-:W-:Y:S01]  /*22d0*/  IMAD.SHL.U32 R168, R166, 0x8, RZ ;  /* 0x00000008a6a87824 */ /* 0x001fe200078e00ff */
[----:B------:R-:W-:Y:S02]  /*22e0*/  LEA R4, P0, R6, UR4, 0x1 ;  /* 0x0000000406047c11 */ /* 0x000fe4000f8008ff */
[----:B------:R-:W-:Y:S01]  /*22f0*/  SHF.L.U64.HI R169, R166, 0x3, R167 ;  /* 0x00000003a6a97819 */ /* 0x000fe200000102a7 */
[----:B------:R-:W-:Y:S01]  /*2300*/  IMAD.WIDE.U32 R170, R2, R20, R170 ;  /* 0x0000001402aa7225 */ /* 0x000fe200078e00aa */
[----:B------:R-:W-:Y:S02]  /*2310*/  LEA.HI.X R5, R6, UR5, R179, 0x1, P0 ;  /* 0x0000000506057c11 */ /* 0x000fe400080f0cb3 */
[----:B------:R-:W-:Y:S02]  /*2320*/  ISETP.GT.AND P0, PT, R0, 0x1, PT ;  /* 0x000000010000780c */ /* 0x000fe40003f04270 */
[----:B------:R-:W-:-:S02]  /*2330*/  LEA R6, P4, R170, R14, 0x1 ;  /* 0x0000000eaa067211 */ /* 0x000fc400078808ff */
[----:B------:R-:W-:Y:S01]  /*2340*/  ISETP.GT.AND P3, PT, R3, RZ, P0 ;  /* 0x000000ff0300720c */ /* 0x000fe20000764270 */
[----:B--2---:R-:W-:-:S05]  /*2350*/  HADD2.F32 R7, -RZ, R19.H0_H0 ;  /* 0x20000013ff077230 */ /* 0x004fca0000004100 */
[----:B------:R-:W-:-:S04]  /*2360*/  FMUL R7, R7, R152 ;  /* 0x0000009807077220 */ /* 0x000fc80000400000 */
[----:B------:R-:W-:-:S05]  /*2370*/  FFMA R7, R24, R153, R7 ;  /* 0x0000009918077223 */ /* 0x000fca0000000007 */
[----:B------:R-:W-:Y:S01]  /*2380*/  F2FP.F16.F32.PACK_AB R21, RZ, R7 ;  /* 0x00000007ff15723e */ /* 0x000fe200000000ff */
[----:B------:R-:W-:-:S04]  /*2390*/  IMAD.IADD R7, R175, 0x1, R171 ;  /* 0x00000001af077824 */ /* 0x000fc800078e02ab */
[----:B------:R0:W-:Y:S01]  /*23a0*/  @P1 STG.E.U16 desc[UR36][R4.64], R21 ;  /* 0x0000001504001986 */ /* 0x0001e2000c101524 */
[----:B------:R-:W-:Y:S01]  /*23b0*/  LEA.HI.X R7, R170, R15, R7, 0x1, P4 ;  /* 0x0000000faa077211 */ /* 0x000fe200020f0c07 */
[----:B------:R-:W-:Y:S06]  /*23c0*/  @!P3 BRA `(.L_x_35) ;  /* 0x000000000004b947 */ /* 0x000fec0003800000 */
[----:B------:R1:W5:Y:S02]  /*23d0*/  LDG.E.LTC128B.U16 R19, desc[UR36][R6.64+0x2] ;  /* 0x0000022406137981 */ /* 0x000364000c1e1520 */
.L_x_35:
[----:B------:R-:W-:Y:S05]  /*23e0*/  BSYNC B1 ;  /* 0x0000000000017941 */ /* 0x000fea0003800000 */
.L_x_34:
[----:B0----5:R-:W-:Y:S01]  /*23f0*/  HADD2.F32 R21, -RZ, R19.H0_H0 ;  /* 0x20000013ff157230 */ /* 0x021fe20000004100 */
[----:B------:R-:W-:Y:S01]  /*2400*/  ISETP.GT.AND P2, PT, R3, 0x8, P2 ;  /* 0x000000080300780c */ /* 0x000fe20001744270 */
[----:B------:R-:W-:-:S04]  /*2410*/  IMAD.WIDE.U32 R168, R162, R166, R168 ;  /* 0x000000a6a2a87225 */ /* 0x000fc800078e00a8 */
[----:B------:R-:W-:Y:S01]  /*2420*/  FMUL R22, R21, R152 ;  /* 0x0000009815167220 */ /* 0x000fe20000400000 */
[----:B------:R-:W-:Y:S01]  /*2430*/  IMAD.IADD R177, R177, 0x1, R169 ;  /* 0x00000001b1b17824 */ /* 0x000fe200078e02a9 */
[----:B------:R-:W-:Y:S02]  /*2440*/  IADD3 R21, P1, R164, R168, RZ ;  /* 0x000000a8a4157210 */ /* 0x000fe40007f3e0ff */
[----:B------:R-:W-:-:S03]  /*2450*/  FFMA R22, R25, R153, R22 ;  /* 0x0000009919167223 */ /* 0x000fc60000000016 */
[----:B------:R-:W-:Y:S01]  /*2460*/  IMAD.X R164, R177, 0x1, R165, P1 ;  /* 0x00000001b1a47824 */ /* 0x000fe200008e06a5 */
[C---:B------:R-:W-:Y:S02]  /*2470*/  LEA R24, P1, R21.reuse, R14, 0x1 ;  /* 0x0000000e15187211 */ /* 0x040fe400078208ff */
[----:B------:R-:W-:Y:S02]  /*2480*/  F2FP.F16.F32.PACK_AB R22, RZ, R22 ;  /* 0x00000016ff16723e */ /* 0x000fe400000000ff */
[----:B------:R-:W-:Y:S02]  /*2490*/  LEA.HI.X R25, R21, R15, R164, 0x1, P1 ;  /* 0x0000000f15197211 */ /* 0x000fe400008f0ca4 */
[----:B------:R-:W-:Y:S02]  /*24a0*/  PRMT R21, R22, 0x7610, R21 ;  /* 0x0000761016157816 */ /* 0x000fe40000000015 */
[----:B------:R-:W-:-:S03]  /*24b0*/  PRMT R22, R19, 0x7610, R22 ;  /* 0x0000761013167816 */ /* 0x000fc60000000016 */
[----:B------:R0:W-:Y:S04]  /*24c0*/  @P3 STG.E.U16 desc[UR36][R4.64+0x2], R21 ;  /* 0x0000021504003986 */ /* 0x0001e8000c101524 */
[----:B------:R-:W2:Y:S01]  /*24d0*/  @P2 LDG.E.LTC128B.U16 R22, desc[UR36][R24.64] ;  /* 0x0000002418162981 */ /* 0x000ea2000c1e1520 */
[----:B------:R-:W-:Y:S01]  /*24e0*/  IADD3 R8, P1, P3, R8, R168, R12 ;  /* 0x000000a808087210 */ /* 0x000fe20007b3e00c */
[----:B------:R-:W-:Y:S01]  /*24f0*/  BSSY B1, `(.L_x_36) ;  /* 0x0000011000017945 */ /* 0x000fe20003800000 */
[C---:B------:R-:W-:Y:S02]  /*2500*/  SHF.L.U64.HI R11, R10.reuse, 0x4, R11 ;  /* 0x000000040a0b7819 */ /* 0x040fe4000001020b */
[----:B------:R-:W-:Y:S02]  /*2510*/  IADD3.X R9, R9, R177, R13, P1, P3 ;  /* 0x000000b109097210 */ /* 0x000fe40000fe640d */
[----:B------:R-:W-:-:S02]  /*2520*/  LEA R10, P1, R10, R4, 0x4 ;  /* 0x000000040a0a7211 */ /* 0x000fc400078220ff */
[----:B------:R-:W-:Y:S01]  /*2530*/  ISETP.GT.AND P0, PT, R3, 0x8, P0 ;  /* 0x000000080300780c */ /* 0x000fe20000704270 */
[----:B0-----:R-:W-:-:S04]  /*2540*/  IMAD.WIDE.U32 R20, R2, R20, R8 ;  /* 0x0000001402147225 */ /* 0x001fc800078e0008 */
[----:B------:R-:W-:Y:S01]  /*2550*/  IMAD.X R11, R11, 0x1, R5, P1 ;  /* 0x000000010b0b7824 */ /* 0x000fe200008e0605 */
[----:B------:R-:W-:Y:S01]  /*2560*/  LEA R8, P3, R20, R14, 0x1 ;  /* 0x0000000e14087211 */ /* 0x000fe200078608ff */
[----:B------:R-:W-:-:S05]  /*2570*/  IMAD.IADD R2, R175, 0x1, R21 ;  /* 0x00000001af027824 */ /* 0x000fca00078e0215 */
[----:B------:R-:W-:Y:S01]  /*2580*/  LEA.HI.X R9, R20, R15, R2, 0x1, P3 ;  /* 0x0000000f14097211 */ /* 0x000fe200018f0c02 */
[----:B--2---:R-:W-:-:S05]  /*2590*/  HADD2.F32 R19, -RZ, R22.H0_H0 ;  /* 0x20000016ff137230 */ /* 0x004fca0000004100 */
[----:B------:R-:W-:-:S04]  /*25a0*/  FMUL R19, R19, R152 ;  /* 0x0000009813137220 */ /* 0x000fc80000400000 */
[----:B------:R-:W-:-:S05]  /*25b0*/  FFMA R19, R26, R153, R19 ;  /* 0x000000991a137223 */ /* 0x000fca0000000013 */
[----:B------:R-:W-:-:S05]  /*25c0*/  F2FP.F16.F32.PACK_AB R19, RZ, R19 ;  /* 0x00000013ff13723e */ /* 0x000fca00000000ff */
[----:B------:R0:W-:Y:S01]  /*25d0*/  @P2 STG.E.U16 desc[UR36][R10.64], R19 ;  /* 0x000000130a002986 */ /* 0x0001e2000c101524 */
[----:B------:R-:W-:Y:S05]  /*25e0*/  @!P0 BRA `(.L_x_37) ;  /* 0x0000000000048947 */ /* 0x000fea0003800000 */
[----:B------:R2:W5:Y:S02]  /*25f0*/  LDG.E.LTC128B.U16 R22, desc[UR36][R8.64+0x2] ;  /* 0x0000022408167981 */ /* 0x000564000c1e1520 */
.L_x_37:
[----:B------:R-:W-:Y:S05]  /*2600*/  BSYNC B1 ;  /* 0x0000000000017941 */ /* 0x000fea0003800000 */
.L_x_36:
[----:B-----5:R-:W-:Y:S01]  /*2610*/  HADD2.F32 R13, -RZ, R22.H0_H0 ;  /* 0x20000016ff0d7230 */ /* 0x020fe20000004100 */
[----:B------:R-:W-:Y:S01]  /*2620*/  ISETP.GT.AND P1, PT, R0, 0x8, PT ;  /* 0x000000080000780c */ /* 0x000fe20003f24270 */
[----:B------:R-:W-:Y:S03]  /*2630*/  BSSY B1, `(.L_x_38) ;  /* 0x0000008000017945 */ /* 0x000fe60003800000 */
[----:B------:R-:W-:Y:S01]  /*2640*/  FMUL R2, R13, R152 ;  /* 0x000000980d027220 */ /* 0x000fe20000400000 */
[----:B------:R-:W-:-:S03]  /*2650*/  ISETP.GT.AND P2, PT, R3, RZ, P1 ;  /* 0x000000ff0300720c */ /* 0x000fc60000f44270 */
[----:B------:R-:W-:-:S05]  /*2660*/  FFMA R2, R27, R153, R2 ;  /* 0x000000991b027223 */ /* 0x000fca0000000002 */
[----:B------:R-:W-:-:S05]  /*2670*/  F2FP.F16.F32.PACK_AB R2, RZ, R2 ;  /* 0x00000002ff02723e */ /* 0x000fca00000000ff */
[----:B------:R3:W-:Y:S01]  /*2680*/  @P0 STG.E.U16 desc[UR36][R10.64+0x2], R2 ;  /* 0x000002020a000986 */ /* 0x0007e2000c101524 */
[----:B------:R-:W-:Y:S05]  /*2690*/  @!P2 BRA `(.L_x_39) ;  /* 0x000000000004a947 */ /* 0x000fea0003800000 */
[----:B------:R4:W5:Y:S02]  /*26a0*/  LDG.E.LTC128B.U16 R22, desc[UR36][R6.64+0x10] ;  /* 0x0000102406167981 */ /* 0x000964000c1e1520 */
.L_x_39:
[----:B------:R-:W-:Y:S05]  /*26b0*/  BSYNC B1 ;  /* 0x0000000000017941 */ /* 0x000fea0003800000 */
.L_x_38:
        /* <DEDUP_REMOVED lines=10> */
.L_x_41:
[----:B------:R-:W-:Y:S05]  /*2760*/  BSYNC B1 ;  /* 0x0000000000017941 */ /* 0x000fea0003800000 */
.L_x_40:
[----:B0----5:R-:W-:Y:S01]  /*2770*/  HADD2.F32 R13, -RZ, R22.H0_H0 ;  /* 0x20000016ff0d7230 */ /* 0x021fe20000004100 */
[----:B------:R-:W-:Y:S01]  /*2780*/  ISETP.GT.AND P1, PT, R3, 0x8, P1 ;  /* 0x000000080300780c */ /* 0x000fe20000f24270 */
[----:B------:R-:W-:Y:S03]  /*2790*/  BSSY B1, `(.L_x_42) ;  /* 0x0000007000017945 */ /* 0x000fe60003800000 */
[----:B---3--:R-:W-:-:S04]  /*27a0*/  FMUL R2, R13, R152 ;  /* 0x000000980d027220 */ /* 0x008fc80000400000 */
[----:B------:R-:W-:-:S05]  /*27b0*/  FFMA R2, R29, R153, R2 ;  /* 0x000000991d027223 */ /* 0x000fca0000000002 */
[----:B------:R-:W-:-:S05]  /*27c0*/  F2FP.F16.F32.PACK_AB R2, RZ, R2 ;  /* 0x00000002ff02723e */ /* 0x000fca00000000ff */
[----:B------:R0:W-:Y:S01]  /*27d0*/  @P3 STG.E.U16 desc[UR36][R4.64+0x12], R2 ;  /* 0x0000120204003986 */ /* 0x0001e2000c101524 */
[----:B------:R-:W-:Y:S05]  /*27e0*/  @!P1 BRA `(.L_x_43) ;  /* 0x0000000000049947 */ /* 0x000fea0003800000 */
[----:B------:R3:W5:Y:S02]  /*27f0*/  LDG.E.LTC128B.U16 R22, desc[UR36][R8.64+0x10] ;  /* 0x0000102408167981 */ /* 0x000764000c1e1520 */
.L_x_43:
[----:B------:R-:W-:Y:S05]  /*2800*/  BSYNC B1 ;  /* 0x0000000000017941 */ /* 0x000fea0003800000 */
.L_x_42:
[----:B-----5:R-:W-:Y:S01]  /*2810*/  HADD2.F32 R13, -RZ, R22.H0_H0 ;  /* 0x20000016ff0d7230 */ /* 0x020fe20000004100 */
[----:B------:R-:W-:Y:S01]  /*2820*/  ISETP.GT.AND P0, PT, R3, 0x8, P0 ;  /* 0x000000080300780c */ /* 0x000fe20000704270 */
[----:B------:R-:W-:Y:S03]  /*2830*/  BSSY B1, `(.L_x_44) ;  /* 0x0000007000017945 */ /* 0x000fe60003800000 */
[----:B------:R-:W-:-:S04]  /*2840*/  FMUL R13, R13, R152 ;  /* 0x000000980d0d7220 */ /* 0x000fc80000400000 */
[----:B------:R-:W-:-:S05]  /*2850*/  FFMA R13, R30, R153, R13 ;  /* 0x000000991e0d7223 */ /* 0x000fca000000000d */
[----:B------:R-:W-:-:S05]  /*2860*/  F2FP.F16.F32.PACK_AB R13, RZ, R13 ;  /* 0x0000000dff0d723e */ /* 0x000fca00000000ff */
[----:B------:R0:W-:Y:S01]  /*2870*/  @P1 STG.E.U16 desc[UR36][R10.64+0x10], R13 ;  /* 0x0000100d0a001986 */ /* 0x0001e2000c101524 */
[----:B------:R-:W-:Y:S05]  /*2880*/  @!P0 BRA `(.L_x_45) ;  /* 0x0000000000048947 */ /* 0x000fea0003800000 */
[----:B------:R0:W5:Y:S02]  /*2890*/  LDG.E.LTC128B.U16 R22, desc[UR36][R8.64+0x12] ;  /* 0x0000122408167981 */ /* 0x000164000c1e1520 */
.L_x_45:
[----:B------:R-:W-:Y:S05]  /*28a0*/  BSYNC B1 ;  /* 0x0000000000017941 */ /* 0x000fea0003800000 */
.L_x_44:
[----:B0----5:R-:W-:Y:S01]  /*28b0*/  HADD2.F32 R13, -RZ, R22.H0_H0 ;  /* 0x20000016ff0d7230 */ /* 0x021fe20000004100 */
        /* <DEDUP_REMOVED lines=9> */
.L_x_47:
[----:B------:R-:W-:Y:S05]  /*2950*/  BSYNC B1 ;  /* 0x0000000000017941 */ /* 0x000fea0003800000 */
.L_x_46:
        /* <DEDUP_REMOVED lines=10> */
.L_x_49:
[----:B------:R-:W-:Y:S05]  /*2a00*/  BSYNC B1 ;  /* 0x0000000000017941 */ /* 0x000fea0003800000 */
.L_x_48:
[----:B0----5:R-:W-:Y:S01]  /*2a10*/  HADD2.F32 R13, -RZ, R22.H0_H0 ;  /* 0x20000016ff0d7230 */ /* 0x021fe20000004100 */
        /* <DEDUP_REMOVED lines=8> */
.L_x_51:
[----:B------:R-:W-:Y:S05]  /*2aa0*/  BSYNC B1 ;  /* 0x0000000000017941 */ /* 0x000fea0003800000 */
.L_x_50:
        /* <DEDUP_REMOVED lines=9> */
.L_x_53:
[----:B------:R-:W-:Y:S05]  /*2b40*/  BSYNC B1 ;  /* 0x0000000000017941 */ /* 0x000fea0003800000 */
.L_x_52:
        /* <DEDUP_REMOVED lines=10> */
.L_x_55:
[----:B------:R-:W-:Y:S05]  /*2bf0*/  BSYNC B1 ;  /* 0x0000000000017941 */ /* 0x000fea0003800000 */
.L_x_54:
        /* <DEDUP_REMOVED lines=10> */
.L_x_57:
[----:B------:R-:W-:Y:S05]  /*2ca0*/  BSYNC B1 ;  /* 0x0000000000017941 */ /* 0x000fea0003800000 */
.L_x_56:
        /* <DEDUP_REMOVED lines=9> */
.L_x_59:
[----:B------:R-:W-:Y:S05]  /*2d40*/  BSYNC B1 ;  /* 0x0000000000017941 */ /* 0x000fea0003800000 */
.L_x_58:
        /* <DEDUP_REMOVED lines=9> */
.L_x_61:
[----:B------:R-:W-:Y:S05]  /*2de0*/  BSYNC B1 ;  /* 0x0000000000017941 */ /* 0x000fea0003800000 */
.L_x_60:
        /* <DEDUP_REMOVED lines=10> */
.L_x_63:
[----:B------:R-:W-:Y:S05]  /*2e90*/  BSYNC B1 ;  /* 0x0000000000017941 */ /* 0x000fea0003800000 */
.L_x_62:
        /* <DEDUP_REMOVED lines=10> */
.L_x_65:
[----:B------:R-:W-:Y:S05]  /*2f40*/  BSYNC B1 ;  /* 0x0000000000017941 */ /* 0x000fea0003800000 */
.L_x_64:
        /* <DEDUP_REMOVED lines=9> */
.L_x_67:
[----:B------:R-:W-:Y:S05]  /*2fe0*/  BSYNC B1 ;  /* 0x0000000000017941 */ /* 0x000fea0003800000 */
.L_x_66:
        /* <DEDUP_REMOVED lines=9> */
.L_x_69:
[----:B------:R-:W-:Y:S05]  /*3080*/  BSYNC B1 ;  /* 0x0000000000017941 */ /* 0x000fea0003800000 */
.L_x_68:
        /* <DEDUP_REMOVED lines=10> */
.L_x_71:
[----:B------:R-:W-:Y:S05]  /*3130*/  BSYNC B1 ;  /* 0x0000000000017941 */ /* 0x000fea0003800000 */
.L_x_70:
        /* <DEDUP_REMOVED lines=10> */
.L_x_73:
[----:B------:R-:W-:Y:S05]  /*31e0*/  BSYNC B1 ;  /* 0x0000000000017941 */ /* 0x000fea0003800000 */
.L_x_72:
        /* <DEDUP_REMOVED lines=9> */
.L_x_75:
[----:B------:R-:W-:Y:S05]  /*3280*/  BSYNC B1 ;  /* 0x0000000000017941 */ /* 0x000fea0003800000 */
.L_x_74:
        /* <DEDUP_REMOVED lines=9> */
.L_x_77:
[----:B------:R-:W-:Y:S05]  /*3320*/  BSYNC B1 ;  /* 0x0000000000017941 */ /* 0x000fea0003800000 */
.L_x_76:
        /* <DEDUP_REMOVED lines=10> */
.L_x_79:
[----:B------:R-:W-:Y:S05]  /*33d0*/  BSYNC B1 ;  /* 0x0000000000017941 */ /* 0x000fea0003800000 */
.L_x_78:
        /* <DEDUP_REMOVED lines=10> */
.L_x_81:
[----:B------:R-:W-:Y:S05]  /*3480*/  BSYNC B1 ;  /* 0x0000000000017941 */ /* 0x000fea0003800000 */
.L_x_80:
        /* <DEDUP_REMOVED lines=9> */
.L_x_83:
[----:B------:R-:W-:Y:S05]  /*3520*/  BSYNC B1 ;  /* 0x0000000000017941 */ /* 0x000fea0003800000 */
.L_x_82:
        /* <DEDUP_REMOVED lines=9> */
.L_x_85:
[----:B------:R-:W-:Y:S05]  /*35c0*/  BSYNC B1 ;  /* 0x0000000000017941 */ /* 0x000fea0003800000 */
.L_x_84:
        /* <DEDUP_REMOVED lines=10> */
.L_x_87:
[----:B------:R-:W-:Y:S05]  /*3670*/  BSYNC B1 ;  /* 0x0000000000017941 */ /* 0x000fea0003800000 */
.L_x_86:
        /* <DEDUP_REMOVED lines=10> */
.L_x_89:
[----:B------:R-:W-:Y:S05]  /*3720*/  BSYNC B1 ;  /* 0x0000000000017941 */ /* 0x000fea0003800000 */
.L_x_88:
        /* <DEDUP_REMOVED lines=9> */
.L_x_91:
[----:B------:R-:W-:Y:S05]  /*37c0*/  BSYNC B1 ;  /* 0x0000000000017941 */ /* 0x000fea0003800000 */
.L_x_90:
        /* <DEDUP_REMOVED lines=9> */
.L_x_93:
[----:B------:R-:W-:Y:S05]  /*3860*/  BSYNC B1 ;  /* 0x0000000000017941 */ /* 0x000fea0003800000 */
.L_x_92:
        /* <DEDUP_REMOVED lines=10> */
.L_x_95:
[----:B------:R-:W-:Y:S05]  /*3910*/  BSYNC B1 ;  /* 0x0000000000017941 */ /* 0x000fea0003800000 */
.L_x_94:
        /* <DEDUP_REMOVED lines=10> */
.L_x_97:
[----:B------:R-:W-:Y:S05]  /*39c0*/  BSYNC B1 ;  /* 0x0000000000017941 */ /* 0x000fea0003800000 */
.L_x_96:
        /* <DEDUP_REMOVED lines=9> */
.L_x_99:
[----:B------:R-:W-:Y:S05]  /*3a60*/  BSYNC B1 ;  /* 0x0000000000017941 */ /* 0x000fea0003800000 */
.L_x_98:
        /* <DEDUP_REMOVED lines=9> */
.L_x_101:
[----:B------:R-:W-:Y:S05]  /*3b00*/  BSYNC B1 ;  /* 0x0000000000017941 */ /* 0x000fea0003800000 */
.L_x_100:
        /* <DEDUP_REMOVED lines=10> */
.L_x_103:
[----:B------:R-:W-:Y:S05]  /*3bb0*/  BSYNC B1 ;  /* 0x0000000000017941 */ /* 0x000fea0003800000 */
.L_x_102:
        /* <DEDUP_REMOVED lines=10> */
.L_x_105:
[----:B------:R-:W-:Y:S05]  /*3c60*/  BSYNC B1 ;  /* 0x0000000000017941 */ /* 0x000fea0003800000 */
.L_x_104:
        /* <DEDUP_REMOVED lines=9> */
.L_x_107:
[----:B------:R-:W-:Y:S05]  /*3d00*/  BSYNC B1 ;  /* 0x0000000000017941 */ /* 0x000fea0003800000 */
.L_x_106:
        /* <DEDUP_REMOVED lines=9> */
.L_x_109:
[----:B------:R-:W-:Y:S05]  /*3da0*/  BSYNC B1 ;  /* 0x0000000000017941 */ /* 0x000fea0003800000 */
.L_x_108:
        /* <DEDUP_REMOVED lines=10> */
.L_x_111:
[----:B------:R-:W-:Y:S05]  /*3e50*/  BSYNC B1 ;  /* 0x0000000000017941 */ /* 0x000fea0003800000 */
.L_x_110:
        /* <DEDUP_REMOVED lines=10> */
.L_x_113:
[----:B------:R-:W-:Y:S05]  /*3f00*/  BSYNC B1 ;  /* 0x0000000000017941 */ /* 0x000fea0003800000 */
.L_x_112:
        /* <DEDUP_REMOVED lines=9> */
.L_x_115:
[----:B------:R-:W-:Y:S05]  /*3fa0*/  BSYNC B1 ;  /* 0x0000000000017941 */ /* 0x000fea0003800000 */
.L_x_114:
        /* <DEDUP_REMOVED lines=9> */
.L_x_117:
[----:B------:R-:W-:Y:S05]  /*4040*/  BSYNC B1 ;  /* 0x0000000000017941 */ /* 0x000fea0003800000 */
.L_x_116:
        /* <DEDUP_REMOVED lines=10> */
.L_x_119:
[----:B------:R-:W-:Y:S05]  /*40f0*/  BSYNC B1 ;  /* 0x0000000000017941 */ /* 0x000fea0003800000 */
.L_x_118:
        /* <DEDUP_REMOVED lines=10> */
.L_x_121:
[----:B------:R-:W-:Y:S05]  /*41a0*/  BSYNC B1 ;  /* 0x0000000000017941 */ /* 0x000fea0003800000 */
.L_x_120:
        /* <DEDUP_REMOVED lines=9> */
.L_x_123:
[----:B------:R-:W-:Y:S05]  /*4240*/  BSYNC B1 ;  /* 0x0000000000017941 */ /* 0x000fea0003800000 */
.L_x_122:
        /* <DEDUP_REMOVED lines=9> */
.L_x_125:
[----:B------:R-:W-:Y:S05]  /*42e0*/  BSYNC B1 ;  /* 0x0000000000017941 */ /* 0x000fea0003800000 */
.L_x_124:
        /* <DEDUP_REMOVED lines=10> */
.L_x_127:
[----:B------:R-:W-:Y:S05]  /*4390*/  BSYNC B1 ;  /* 0x0000000000017941 */ /* 0x000fea0003800000 */
.L_x_126:
        /* <DEDUP_REMOVED lines=10> */
.L_x_129:
[----:B------:R-:W-:Y:S05]  /*4440*/  BSYNC B1 ;  /* 0x0000000000017941 */ /* 0x000fea0003800000 */
.L_x_128:
        /* <DEDUP_REMOVED lines=9> */
.L_x_131:
[----:B------:R-:W-:Y:S05]  /*44e0*/  BSYNC B1 ;  /* 0x0000000000017941 */ /* 0x000fea0003800000 */
.L_x_130:
        /* <DEDUP_REMOVED lines=9> */
.L_x_133:
[----:B------:R-:W-:Y:S05]  /*4580*/  BSYNC B1 ;  /* 0x0000000000017941 */ /* 0x000fea0003800000 */
.L_x_132:
        /* <DEDUP_REMOVED lines=10> */
.L_x_135:
[----:B------:R-:W-:Y:S05]  /*4630*/  BSYNC B1 ;  /* 0x0000000000017941 */ /* 0x000fea0003800000 */
.L_x_134:
        /* <DEDUP_REMOVED lines=10> */
.L_x_137:
[----:B------:R-:W-:Y:S05]  /*46e0*/  BSYNC B1 ;  /* 0x0000000000017941 */ /* 0x000fea0003800000 */
.L_x_136:
        /* <DEDUP_REMOVED lines=9> */
.L_x_139:
[----:B------:R-:W-:Y:S05]  /*4780*/  BSYNC B1 ;  /* 0x0000000000017941 */ /* 0x000fea0003800000 */
.L_x_138:
        /* <DEDUP_REMOVED lines=9> */
.L_x_141:
[----:B------:R-:W-:Y:S05]  /*4820*/  BSYNC B1 ;  /* 0x0000000000017941 */ /* 0x000fea0003800000 */
.L_x_140:
        /* <DEDUP_REMOVED lines=10> */
.L_x_143:
[----:B------:R-:W-:Y:S05]  /*48d0*/  BSYNC B1 ;  /* 0x0000000000017941 */ /* 0x000fea0003800000 */
.L_x_142:
        /* <DEDUP_REMOVED lines=10> */
.L_x_145:
[----:B------:R-:W-:Y:S05]  /*4980*/  BSYNC B1 ;  /* 0x0000000000017941 */ /* 0x000fea0003800000 */
.L_x_144:
        /* <DEDUP_REMOVED lines=9> */
.L_x_147:
[----:B------:R-:W-:Y:S05]  /*4a20*/  BSYNC B1 ;  /* 0x0000000000017941 */ /* 0x000fea0003800000 */
.L_x_146:
        /* <DEDUP_REMOVED lines=9> */
.L_x_149:
[----:B------:R-:W-:Y:S05]  /*4ac0*/  BSYNC B1 ;  /* 0x0000000000017941 */ /* 0x000fea0003800000 */
.L_x_148:
        /* <DEDUP_REMOVED lines=10> */
.L_x_151:
[----:B------:R-:W-:Y:S05]  /*4b70*/  BSYNC B1 ;  /* 0x0000000000017941 */ /* 0x000fea0003800000 */
.L_x_150:
        /* <DEDUP_REMOVED lines=10> */
.L_x_153:
[----:B------:R-:W-:Y:S05]  /*4c20*/  BSYNC B1 ;  /* 0x0000000000017941 */ /* 0x000fea0003800000 */
.L_x_152:
        /* <DEDUP_REMOVED lines=9> */
.L_x_155:
[----:B------:R-:W-:Y:S05]  /*4cc0*/  BSYNC B1 ;  /* 0x0000000000017941 */ /* 0x000fea0003800000 */
.L_x_154:
        /* <DEDUP_REMOVED lines=9> */
.L_x_157:
[----:B------:R-:W-:Y:S05]  /*4d60*/  BSYNC B1 ;  /* 0x0000000000017941 */ /* 0x000fea0003800000 */
.L_x_156:
        /* <DEDUP_REMOVED lines=10> */
.L_x_159:
[----:B------:R-:W-:Y:S05]  /*4e10*/  BSYNC B1 ;  /* 0x0000000000017941 */ /* 0x000fea0003800000 */
.L_x_158:
        /* <DEDUP_REMOVED lines=10> */
.L_x_161:
[----:B------:R-:W-:Y:S05]  /*4ec0*/  BSYNC B1 ;  /* 0x0000000000017941 */ /* 0x000fea0003800000 */
.L_x_160:
        /* <DEDUP_REMOVED lines=9> */
.L_x_163:
[----:B------:R-:W-:Y:S05]  /*4f60*/  BSYNC B1 ;  /* 0x0000000000017941 */ /* 0x000fea0003800000 */
.L_x_162:
        /* <DEDUP_REMOVED lines=9> */
.L_x_165:
[----:B------:R-:W-:Y:S05]  /*5000*/  BSYNC B1 ;  /* 0x0000000000017941 */ /* 0x000fea0003800000 */
.L_x_164:
        /* <DEDUP_REMOVED lines=10> */
.L_x_167:
[----:B------:R-:W-:Y:S05]  /*50b0*/  BSYNC B1 ;  /* 0x0000000000017941 */ /* 0x000fea0003800000 */
.L_x_166:
        /* <DEDUP_REMOVED lines=10> */
.L_x_169:
[----:B------:R-:W-:Y:S05]  /*5160*/  BSYNC B1 ;  /* 0x0000000000017941 */ /* 0x000fea0003800000 */
.L_x_168:
        /* <DEDUP_REMOVED lines=9> */
.L_x_171:
[----:B------:R-:W-:Y:S05]  /*5200*/  BSYNC B1 ;  /* 0x0000000000017941 */ /* 0x000fea0003800000 */
.L_x_170:
        /* <DEDUP_REMOVED lines=9> */
.L_x_173:
[----:B------:R-:W-:Y:S05]  /*52a0*/  BSYNC B1 ;  /* 0x0000000000017941 */ /* 0x000fea0003800000 */
.L_x_172:
        /* <DEDUP_REMOVED lines=10> */
.L_x_175:
[----:B------:R-:W-:Y:S05]  /*5350*/  BSYNC B1 ;  /* 0x0000000000017941 */ /* 0x000fea0003800000 */
.L_x_174:
        /* <DEDUP_REMOVED lines=10> */
.L_x_177:
[----:B------:R-:W-:Y:S05]  /*5400*/  BSYNC B1 ;  /* 0x0000000000017941 */ /* 0x000fea0003800000 */
.L_x_176:
        /* <DEDUP_REMOVED lines=9> */
.L_x_179:
[----:B------:R-:W-:Y:S05]  /*54a0*/  BSYNC B1 ;  /* 0x0000000000017941 */ /* 0x000fea0003800000 */
.L_x_178:
        /* <DEDUP_REMOVED lines=9> */
.L_x_181:
[----:B------:R-:W-:Y:S05]  /*5540*/  BSYNC B1 ;  /* 0x0000000000017941 */ /* 0x000fea0003800000 */
.L_x_180:
        /* <DEDUP_REMOVED lines=10> */
.L_x_183:
[----:B------:R-:W-:Y:S05]  /*55f0*/  BSYNC B1 ;  /* 0x0000000000017941 */ /* 0x000fea0003800000 */
.L_x_182:
        /* <DEDUP_REMOVED lines=10> */
.L_x_185:
[----:B------:R-:W-:Y:S05]  /*56a0*/  BSYNC B1 ;  /* 0x0000000000017941 */ /* 0x000fea0003800000 */
.L_x_184:
        /* <DEDUP_REMOVED lines=9> */
.L_x_187:
[----:B------:R-:W-:Y:S05]  /*5740*/  BSYNC B1 ;  /* 0x0000000000017941 */ /* 0x000fea0003800000 */
.L_x_186:
        /* <DEDUP_REMOVED lines=9> */
.L_x_189:
[----:B------:R-:W-:Y:S05]  /*57e0*/  BSYNC B1 ;  /* 0x0000000000017941 */ /* 0x000fea0003800000 */
.L_x_188:
        /* <DEDUP_REMOVED lines=10> */
.L_x_191:
[----:B------:R-:W-:Y:S05]  /*5890*/  BSYNC B1 ;  /* 0x0000000000017941 */ /* 0x000fea0003800000 */
.L_x_190:
        /* <DEDUP_REMOVED lines=10> */
.L_x_193:
[----:B------:R-:W-:Y:S05]  /*5940*/  BSYNC B1 ;  /* 0x0000000000017941 */ /* 0x000fea0003800000 */
.L_x_192:
        /* <DEDUP_REMOVED lines=9> */
.L_x_195:
[----:B------:R-:W-:Y:S05]  /*59e0*/  BSYNC B1 ;  /* 0x0000000000017941 */ /* 0x000fea0003800000 */
.L_x_194:
        /* <DEDUP_REMOVED lines=9> */
.L_x_197:
[----:B------:R-:W-:Y:S05]  /*5a80*/  BSYNC B1 ;  /* 0x0000000000017941 */ /* 0x000fea0003800000 */
.L_x_196:
        /* <DEDUP_REMOVED lines=10> */
.L_x_199:
[----:B------:R-:W-:Y:S05]  /*5b30*/  BSYNC B1 ;  /* 0x0000000000017941 */ /* 0x000fea0003800000 */
.L_x_198:
        /* <DEDUP_REMOVED lines=10> */
.L_x_201:
[----:B------:R-:W-:Y:S05]  /*5be0*/  BSYNC B1 ;  /* 0x0000000000017941 */ /* 0x000fea0003800000 */
.L_x_200:
        /* <DEDUP_REMOVED lines=9> */
.L_x_203:
[----:B------:R-:W-:Y:S05]  /*5c80*/  BSYNC B1 ;  /* 0x0000000000017941 */ /* 0x000fea0003800000 */
.L_x_202:
        /* <DEDUP_REMOVED lines=9> */
.L_x_205:
[----:B------:R-:W-:Y:S05]  /*5d20*/  BSYNC B1 ;  /* 0x0000000000017941 */ /* 0x000fea0003800000 */
.L_x_204:
        /* <DEDUP_REMOVED lines=10> */
.L_x_207:
[----:B------:R-:W-:Y:S05]  /*5dd0*/  BSYNC B1 ;  /* 0x0000000000017941 */ /* 0x000fea0003800000 */
.L_x_206:
        /* <DEDUP_REMOVED lines=10> */
.L_x_209:
[----:B------:R-:W-:Y:S05]  /*5e80*/  BSYNC B1 ;  /* 0x0000000000017941 */ /* 0x000fea0003800000 */
.L_x_208:
        /* <DEDUP_REMOVED lines=9> */
.L_x_211:
[----:B------:R-:W-:Y:S05]  /*5f20*/  BSYNC B1 ;  /* 0x0000000000017941 */ /* 0x000fea0003800000 */
.L_x_210:
        /* <DEDUP_REMOVED lines=9> */
.L_x_213:
[----:B------:R-:W-:Y:S05]  /*5fc0*/  BSYNC B1 ;  /* 0x0000000000017941 */ /* 0x000fea0003800000 */
.L_x_212:
        /* <DEDUP_REMOVED lines=10> */
.L_x_215:
[----:B------:R-:W-:Y:S05]  /*6070*/  BSYNC B1 ;  /* 0x0000000000017941 */ /* 0x000fea0003800000 */
.L_x_214:
        /* <DEDUP_REMOVED lines=10> */
.L_x_217:
[----:B------:R-:W-:Y:S05]  /*6120*/  BSYNC B1 ;  /* 0x0000000000017941 */ /* 0x000fea0003800000 */
.L_x_216:
        /* <DEDUP_REMOVED lines=9> */
.L_x_219:
[----:B------:R-:W-:Y:S05]  /*61c0*/  BSYNC B1 ;  /* 0x0000000000017941 */ /* 0x000fea0003800000 */
.L_x_218:
        /* <DEDUP_REMOVED lines=9> */
.L_x_221:
[----:B------:R-:W-:Y:S05]  /*6260*/  BSYNC B1 ;  /* 0x0000000000017941 */ /* 0x000fea0003800000 */
.L_x_220:
        /* <DEDUP_REMOVED lines=10> */
.L_x_223:
[----:B------:R-:W-:Y:S05]  /*6310*/  BSYNC B1 ;  /* 0x0000000000017941 */ /* 0x000fea0003800000 */
.L_x_222:
        /* <DEDUP_REMOVED lines=10> */
.L_x_225:
[----:B------:R-:W-:Y:S05]  /*63c0*/  BSYNC B1 ;  /* 0x0000000000017941 */ /* 0x000fea0003800000 */
.L_x_224:
        /* <DEDUP_REMOVED lines=9> */
.L_x_227:
[----:B------:R-:W-:Y:S05]  /*6460*/  BSYNC B1 ;  /* 0x0000000000017941 */ /* 0x000fea0003800000 */
.L_x_226:
        /* <DEDUP_REMOVED lines=9> */
.L_x_229:
[----:B------:R-:W-:Y:S05]  /*6500*/  BSYNC B1 ;  /* 0x0000000000017941 */ /* 0x000fea0003800000 */
.L_x_228:
        /* <DEDUP_REMOVED lines=10> */
.L_x_231:
[----:B------:R-:W-:Y:S05]  /*65b0*/  BSYNC B1 ;  /* 0x0000000000017941 */ /* 0x000fea0003800000 */
.L_x_230:
        /* <DEDUP_REMOVED lines=10> */
.L_x_233:
[----:B------:R-:W-:Y:S05]  /*6660*/  BSYNC B1 ;  /* 0x0000000000017941 */ /* 0x000fea0003800000 */
.L_x_232:
        /* <DEDUP_REMOVED lines=9> */
.L_x_235:
[----:B------:R-:W-:Y:S05]  /*6700*/  BSYNC B1 ;  /* 0x0000000000017941 */ /* 0x000fea0003800000 */
.L_x_234:
        /* <DEDUP_REMOVED lines=9> */
.L_x_237:
[----:B------:R-:W-:Y:S05]  /*67a0*/  BSYNC B1 ;  /* 0x0000000000017941 */ /* 0x000fea0003800000 */
.L_x_236:
        /* <DEDUP_REMOVED lines=10> */
.L_x_239:
[----:B------:R-:W-:Y:S05]  /*6850*/  BSYNC B1 ;  /* 0x0000000000017941 */ /* 0x000fea0003800000 */
.L_x_238:
        /* <DEDUP_REMOVED lines=10> */
.L_x_241:
[----:B------:R-:W-:Y:S05]  /*6900*/  BSYNC B1 ;  /* 0x0000000000017941 */ /* 0x000fea0003800000 */
.L_x_240:
        /* <DEDUP_REMOVED lines=9> */
.L_x_243:
[----:B------:R-:W-:Y:S05]  /*69a0*/  BSYNC B1 ;  /* 0x0000000000017941 */ /* 0x000fea0003800000 */
.L_x_242:
        /* <DEDUP_REMOVED lines=9> */
.L_x_245:
[----:B------:R-:W-:Y:S05]  /*6a40*/  BSYNC B1 ;  /* 0x0000000000017941 */ /* 0x000fea0003800000 */
.L_x_244:
        /* <DEDUP_REMOVED lines=10> */
.L_x_247:
[----:B------:R-:W-:Y:S05]  /*6af0*/  BSYNC B1 ;  /* 0x0000000000017941 */ /* 0x000fea0003800000 */
.L_x_246:
        /* <DEDUP_REMOVED lines=10> */
.L_x_249:
[----:B------:R-:W-:Y:S05]  /*6ba0*/  BSYNC B1 ;  /* 0x0000000000017941 */ /* 0x000fea0003800000 */
.L_x_248:
        /* <DEDUP_REMOVED lines=9> */
.L_x_251:
[----:B------:R-:W-:Y:S05]  /*6c40*/  BSYNC B1 ;  /* 0x0000000000017941 */ /* 0x000fea0003800000 */
.L_x_250:
        /* <DEDUP_REMOVED lines=9> */
.L_x_253:
[----:B------:R-:W-:Y:S05]  /*6ce0*/  BSYNC B1 ;  /* 0x0000000000017941 */ /* 0x000fea0003800000 */
.L_x_252:
        /* <DEDUP_REMOVED lines=10> */
.L_x_255:
[----:B------:R-:W-:Y:S05]  /*6d90*/  BSYNC B1 ;  /* 0x0000000000017941 */ /* 0x000fea0003800000 */
.L_x_254:
        /* <DEDUP_REMOVED lines=10> */
.L_x_257:
[----:B------:R-:W-:Y:S05]  /*6e40*/  BSYNC B1 ;  /* 0x0000000000017941 */ /* 0x000fea0003800000 */
.L_x_256:
        /* <DEDUP_REMOVED lines=9> */
.L_x_259:
[----:B------:R-:W-:Y:S05]  /*6ee0*/  BSYNC B1 ;  /* 0x0000000000017941 */ /* 0x000fea0003800000 */
.L_x_258:
        /* <DEDUP_REMOVED lines=9> */
.L_x_261:
[----:B------:R-:W-:Y:S05]  /*6f80*/  BSYNC B1 ;  /* 0x0000000000017941 */ /* 0x000fea0003800000 */
.L_x_260:
        /* <DEDUP_REMOVED lines=10> */
.L_x_263:
[----:B------:R-:W-:Y:S05]  /*7030*/  BSYNC B1 ;  /* 0x0000000000017941 */ /* 0x000fea0003800000 */
.L_x_262:
        /* <DEDUP_REMOVED lines=10> */
.L_x_265:
[----:B------:R-:W-:Y:S05]  /*70e0*/  BSYNC B1 ;  /* 0x0000000000017941 */ /* 0x000fea0003800000 */
.L_x_264:
        /* <DEDUP_REMOVED lines=9> */
.L_x_267:
[----:B------:R-:W-:Y:S05]  /*7180*/  BSYNC B1 ;  /* 0x0000000000017941 */ /* 0x000fea0003800000 */
.L_x_266:
        /* <DEDUP_REMOVED lines=9> */
.L_x_269:
[----:B------:R-:W-:Y:S05]  /*7220*/  BSYNC B1 ;  /* 0x0000000000017941 */ /* 0x000fea0003800000 */
.L_x_268:
        /* <DEDUP_REMOVED lines=10> */
.L_x_271:
[----:B------:R-:W-:Y:S05]  /*72d0*/  BSYNC B1 ;  /* 0x0000000000017941 */ /* 0x000fea0003800000 */
.L_x_270:
        /* <DEDUP_REMOVED lines=10> */
.L_x_273:
[----:B------:R-:W-:Y:S05]  /*7380*/  BSYNC B1 ;  /* 0x0000000000017941 */ /* 0x000fea0003800000 */
.L_x_272:
        /* <DEDUP_REMOVED lines=9> */
.L_x_275:
[----:B------:R-:W-:Y:S05]  /*7420*/  BSYNC B1 ;  /* 0x0000000000017941 */ /* 0x000fea0003800000 */
.L_x_274:
        /* <DEDUP_REMOVED lines=9> */
.L_x_277:
[----:B------:R-:W-:Y:S05]  /*74c0*/  BSYNC B1 ;  /* 0x0000000000017941 */ /* 0x000fea0003800000 */
.L_x_276:
        /* <DEDUP_REMOVED lines=10> */
.L_x_279:
[----:B------:R-:W-:Y:S05]  /*7570*/  BSYNC B1 ;  /* 0x0000000000017941 */ /* 0x000fea0003800000 */
.L_x_278:
        /* <DEDUP_REMOVED lines=10> */
.L_x_281:
[----:B------:R-:W-:Y:S05]  /*7620*/  BSYNC B1 ;  /* 0x0000000000017941 */ /* 0x000fea0003800000 */
.L_x_280:
[----:B01--45:R-:W-:Y:S01]  /*7630*/  HADD2.F32 R7, -RZ, R22.H0_H0 ;  /* 0x20000016ff077230 */ /* 0x033fe20000004100 */
        /* <DEDUP_REMOVED lines=8> */
.L_x_283:
[----:B------:R-:W-:Y:S05]  /*76c0*/  BSYNC B1 ;  /* 0x0000000000017941 */ /* 0x000fea0003800000 */
.L_x_282:
[----:B0----5:R-:W-:Y:S01]  /*76d0*/  HADD2.F32 R5, -RZ, R22.H0_H0 ;  /* 0x20000016ff057230 */ /* 0x021fe20000004100 */
[----:B------:R-:W-:Y:S01]  /*76e0*/  ISETP.GT.AND P0, PT, R3, 0x8, P0 ;  /* 0x000000080300780c */ /* 0x000fe20000704270 */
[----:B------:R-:W-:Y:S01]  /*76f0*/  @P1 IMAD.MOV.U32 R4, RZ, RZ, R10 ;  /* 0x000000ffff041224 */ /* 0x000fe200078e000a */
[----:B------:R-:W-:Y:S02]  /*7700*/  BSSY B1, `(.L_x_284) ;  /* 0x0000009000017945 */ /* 0x000fe40003800000 */
[----:B------:R-:W-:-:S04]  /*7710*/  FMUL R5, R5, R152 ;  /* 0x0000009805057220 */ /* 0x000fc80000400000 */
[----:B------:R-:W-:-:S05]  /*7720*/  FFMA R5, R150, R153, R5 ;  /* 0x0000009996057223 */ /* 0x000fca0000000005 */
[----:B------:R-:W-:-:S04]  /*7730*/  F2FP.F16.F32.PACK_AB R5, RZ, R5 ;  /* 0x00000005ff05723e */ /* 0x000fc800000000ff */
[----:B------:R-:W-:Y:S01]  /*7740*/  PRMT R2, R5, 0x7610, R2 ;  /* 0x0000761005027816 */ /* 0x000fe20000000002 */
[----:B------:R-:W-:-:S05]  /*7750*/  @P1 IMAD.MOV.U32 R5, RZ, RZ, R11 ;  /* 0x000000ffff051224 */ /* 0x000fca00078e000b */
[----:B------:R0:W-:Y:S01]  /*7760*/  @P1 STG.E.U16 desc[UR36][R4.64+0x1f0], R2 ;  /* 0x0001f00204001986 */ /* 0x0001e2000c101524 */
[----:B------:R-:W-:Y:S05]  /*7770*/  @!P0 BRA `(.L_x_285) ;  /* 0x0000000000048947 */ /* 0x000fea0003800000 */
[----:B------:R4:W5:Y:S02]  /*7780*/  LDG.E.LTC128B.U16 R22, desc[UR36][R8.64+0x1f2] ;  /* 0x0001f22408167981 */ /* 0x000964000c1e1520 */
.L_x_285:
[----:B------:R-:W-:Y:S05]  /*7790*/  BSYNC B1 ;  /* 0x0000000000017941 */ /* 0x000fea0003800000 */
.L_x_284:
[----:B------:R-:W-:Y:S05]  /*77a0*/  @!P0 BRA `(.L_x_286) ;  /* 0x0000002400488947 */ /* 0x000fea0003800000 */
[----:B-----5:R-:W-:-:S05]  /*77b0*/  HADD2.F32 R3, -RZ, R22.H0_H0 ;  /* 0x20000016ff037230 */ /* 0x020fca0000004100 */
[----:B------:R-:W-:-:S04]  /*77c0*/  FMUL R0, R3, R152 ;  /* 0x0000009803007220 */ /* 0x000fc80000400000 */
[----:B------:R-:W-:-:S05]  /*77d0*/  FFMA R0, R151, R153, R0 ;  /* 0x0000009997007223 */ /* 0x000fca0000000000 */
[----:B------:R-:W-:-:S05]  /*77e0*/  F2FP.F16.F32.PACK_AB R0, RZ, R0 ;  /* 0x00000000ff00723e */ /* 0x000fca00000000ff */
[----:B------:R0:W-:Y:S01]  /*77f0*/  STG.E.U16 desc[UR36][R10.64+0x1f2], R0 ;  /* 0x0001f2000a007986 */ /* 0x0001e2000c101524 */
[----:B------:R-:W-:Y:S05]  /*7800*/  BRA `(.L_x_286) ;  /* 0x0000002400307947 */ /* 0x000fea0003800000 */
.L_x_33:
[----:B------:R-:W-:Y:S01]  /*7810*/  ISETP.GT.AND P0, PT, R0, 0x1, PT ;  /* 0x000000010000780c */ /* 0x000fe20003f04270 */
[----:B------:R-:W-:Y:S01]  /*7820*/  ULDC.64 UR4, c[0x0][0x5c0] ;  /* 0x0001700000047ab9 */ /* 0x000fe20000000a00 */
[-C--:B------:R-:W-:Y:S01]  /*7830*/  FMUL R24, R24, R153.reuse ;  /* 0x0000009918187220 */ /* 0x080fe20000400000 */
[-C--:B------:R-:W-:Y:S01]  /*7840*/  FMUL R25, R25, R153.reuse ;  /* 0x0000009919197220 */ /* 0x080fe20000400000 */
[----:B------:R-:W-:Y:S01]  /*7850*/  ISETP.GT.AND P3, PT, R3, RZ, P0 ;  /* 0x000000ff0300720c */ /* 0x000fe20000764270 */
[-C--:B------:R-:W-:Y:S01]  /*7860*/  FMUL R26, R26, R153.reuse ;  /* 0x000000991a1a7220 */ /* 0x080fe20000400000 */
[----:B------:R-:W-:Y:S01]  /*7870*/  LEA R4, P4, R6, UR4, 0x1 ;  /* 0x0000000406047c11 */ /* 0x000fe2000f8808ff */
[-C--:B------:R-:W-:Y:S01]  /*7880*/  FMUL R27, R27, R153.reuse ;  /* 0x000000991b1b7220 */ /* 0x080fe20000400000 */
[----:B------:R-:W-:Y:S01]  /*7890*/  F2FP.F16.F32.PACK_AB R24, RZ, R24 ;  /* 0x00000018ff18723e */ /* 0x000fe200000000ff */
[-C--:B------:R-:W-:Y:S01]  /*78a0*/  FMUL R28, R28, R153.reuse ;  /* 0x000000991c1c7220 */ /* 0x080fe20000400000 */
[----:B------:R-:W-:Y:S01]  /*78b0*/  LEA.HI.X R5, R6, UR5, R179, 0x1, P4 ;  /* 0x0000000506057c11 */ /* 0x000fe2000a0f0cb3 */
[----:B------:R-:W-:Y:S01]  /*78c0*/  FMUL R29, R29, R153 ;  /* 0x000000991d1d7220 */ /* 0x000fe20000400000 */
[----:B------:R-:W-:Y:S01]  /*78d0*/  F2FP.F16.F32.PACK_AB R25, RZ, R25 ;  /* 0x00000019ff19723e */ /* 0x000fe200000000ff */
[-C--:B------:R-:W-:Y:S01]  /*78e0*/  FMUL R30, R30, R153.reuse ;  /* 0x000000991e1e7220 */ /* 0x080fe20000400000 */
[----:B------:R-:W-:Y:S01]  /*78f0*/  SHF.L.U64.HI R11, R10, 0x4, R11 ;  /* 0x000000040a0b7819 */ /* 0x000fe2000001020b */
[----:B------:R-:W-:Y:S01]  /*7900*/  @P1 STG.E.U16 desc[UR36][R4.64], R24 ;  /* 0x0000001804001986 */ /* 0x000fe2000c101524 */
[----:B------:R-:W-:Y:S01]  /*7910*/  ISETP.GT.AND P1, PT, R0, 0x8, PT ;  /* 0x000000080000780c */ /* 0x000fe20003f24270 */
[-C--:B------:R-:W-:Y:S01]  /*7920*/  FMUL R31, R31, R153.reuse ;  /* 0x000000991f1f7220 */ /* 0x080fe20000400000 */
[C---:B------:R-:W-:Y:S01]  /*7930*/  ISETP.GT.AND P4, PT, R3.reuse, 0x8, P0 ;  /* 0x000000080300780c */ /* 0x040fe20000784270 */
[----:B------:R-:W-:Y:S01]  /*7940*/  @P3 STG.E.U16 desc[UR36][R4.64+0x2], R25 ;  /* 0x0000021904003986 */ /* 0x000fe2000c101524 */
[----:B------:R-:W-:Y:S01]  /*7950*/  LEA R6, P3, R10, R4, 0x4 ;  /* 0x000000040a067211 */ /* 0x000fe200078620ff */
[-C--:B------:R-:W-:Y:S01]  /*7960*/  FMUL R32, R32, R153.reuse ;  /* 0x0000009920207220 */ /* 0x080fe20000400000 */
[----:B------:R-:W-:Y:S01]  /*7970*/  ISETP.GT.AND P2, PT, R3, 0x8, P2 ;  /* 0x000000080300780c */ /* 0x000fe20001744270 */
[-C--:B------:R-:W-:Y:S01]  /*7980*/  FMUL R33, R33, R153.reuse ;  /* 0x0000009921217220 */ /* 0x080fe20000400000 */
[----:B------:R-:W-:Y:S01]  /*7990*/  ISETP.GT.AND P0, PT, R0, 0x9, PT ;  /* 0x000000090000780c */ /* 0x000fe20003f04270 */
[----:B------:R-:W-:Y:S01]  /*79a0*/  IMAD.X R7, R11, 0x1, R5, P3 ;  /* 0x000000010b077824 */ /* 0x000fe200018e0605 */
[C---:B------:R-:W-:Y:S01]  /*79b0*/  ISETP.GT.AND P5, PT, R3.reuse, RZ, P1 ;  /* 0x000000ff0300720c */ /* 0x040fe20000fa4270 */
[-C--:B------:R-:W-:Y:S01]  /*79c0*/  FMUL R34, R34, R153.reuse ;  /* 0x0000009922227220 */ /* 0x080fe20000400000 */
[----:B------:R-:W-:Y:S01]  /*79d0*/  ISETP.GT.AND P3, PT, R3, RZ, P0 ;  /* 0x000000ff0300720c */ /* 0x000fe20000764270 */
[-C--:B------:R-:W-:Y:S01]  /*79e0*/  FMUL R35, R35, R153.reuse ;  /* 0x0000009923237220 */ /* 0x080fe20000400000 */
[----:B------:R-:W-:Y:S01]  /*79f0*/  F2FP.F16.F32.PACK_AB R26, RZ, R26 ;  /* 0x0000001aff1a723e */ /* 0x000fe200000000ff */
[----:B------:R-:W-:Y:S01]  /*7a00*/  FMUL R36, R36, R153 ;  /* 0x0000009924247220 */ /* 0x000fe20000400000 */
[----:B------:R-:W-:Y:S01]  /*7a10*/  F2FP.F16.F32.PACK_AB R27, RZ, R27 ;  /* 0x0000001bff1b723e */ /* 0x000fe200000000ff */
[----:B------:R-:W-:Y:S01]  /*7a20*/  FMUL R37, R37, R153 ;  /* 0x0000009925257220 */ /* 0x000fe20000400000 */
[----:B------:R-:W-:Y:S01]  /*7a30*/  F2FP.F16.F32.PACK_AB R28, RZ, R28 ;  /* 0x0000001cff1c723e */ /* 0x000fe200000000ff */
[----:B------:R-:W-:Y:S01]  /*7a40*/  @P2 STG.E.U16 desc[UR36][R6.64], R26 ;  /* 0x0000001a06002986 */ /* 0x000fe2000c101524 */
[----:B------:R-:W-:Y:S01]  /*7a50*/  F2FP.F16.F32.PACK_AB R29, RZ, R29 ;  /* 0x0000001dff1d723e */ /* 0x000fe200000000ff */
[-C--:B------:R-:W-:Y:S01]  /*7a60*/  FMUL R38, R38, R153.reuse ;  /* 0x0000009926267220 */ /* 0x080fe20000400000 */
[----:B------:R-:W-:Y:S01]  /*7a70*/  ISETP.GT.AND P2, PT, R3, 0x8, P1 ;  /* 0x000000080300780c */ /* 0x000fe20000f44270 */
[----:B------:R-:W-:Y:S01]  /*7a80*/  @P4 STG.E.U16 desc[UR36][R6.64+0x2], R27 ;  /* 0x0000021b06004986 */ /* 0x000fe2000c101524 */
[----:B------:R-:W-:Y:S01]  /*7a90*/  ISETP.GT.AND P1, PT, R0, 0x10, PT ;  /* 0x000000100000780c */ /* 0x000fe20003f24270 */
[-C--:B------:R-:W-:Y:S01]  /*7aa0*/  FMUL R39, R39, R153.reuse ;  /* 0x0000009927277220 */ /* 0x080fe20000400000 */
[----:B------:R-:W-:Y:S01]  /*7ab0*/  F2FP.F16.F32.PACK_AB R30, RZ, R30 ;  /* 0x0000001eff1e723e */ /* 0x000fe200000000ff */
[----:B------:R-:W-:Y:S01]  /*7ac0*/  @P5 STG.E.U16 desc[UR36][R4.64+0x10], R28 ;  /* 0x0000101c04005986 */ /* 0x000fe2000c101524 */
[C---:B------:R-:W-:Y:S01]  /*7ad0*/  ISETP.GT.AND P4, PT, R3.reuse, RZ, P1 ;  /* 0x000000ff0300720c */ /* 0x040fe20000f84270 */
[----:B------:R-:W-:Y:S01]  /*7ae0*/  FMUL R40, R40, R153 ;  /* 0x0000009928287220 */ /* 0x000fe20000400000 */
[----:B------:R-:W-:Y:S01]  /*7af0*/  F2FP.F16.F32.PACK_AB R31, RZ, R31 ;  /* 0x0000001fff1f723e */ /* 0x000fe200000000ff */
[----:B------:R-:W-:Y:S01]  /*7b00*/  @P3 STG.E.U16 desc[UR36][R4.64+0x12], R29 ;  /* 0x0000121d04003986 */ /* 0x000fe2000c101524 */
[----:B------:R-:W-:Y:S01]  /*7b10*/  ISETP.GT.AND P3, PT, R3, 0x8, P0 ;  /* 0x000000080300780c */ /* 0x000fe20000764270 */
[-C--:B------:R-:W-:Y:S01]  /*7b20*/  FMUL R41, R41, R153.reuse ;  /* 0x0000009929297220 */ /* 0x080fe20000400000 */
[----:B------:R-:W-:Y:S01]  /*7b30*/  ISETP.GT.AND P0, PT, R0, 0x11, PT ;  /* 0x000000110000780c */ /* 0x000fe20003f04270 */
[----:B------:R-:W-:Y:S01]  /*7b40*/  @P2 STG.E.U16 desc[UR36][R6.64+0x10], R30 ;  /* 0x0000101e06002986 */ /* 0x000fe2000c101524 */
[----:B------:R-:W-:Y:S01]  /*7b50*/  F2FP.F16.F32.PACK_AB R32, RZ, R32 ;  /* 0x00000020ff20723e */ /* 0x000fe200000000ff */
[-C--:B------:R-:W-:Y:S01]  /*7b60*/  FMUL R42, R42, R153.reuse ;  /* 0x000000992a2a7220 */ /* 0x080fe20000400000 */
[----:B------:R-:W-:Y:S01]  /*7b70*/  ISETP.GT.AND P5, PT, R3, RZ, P0 ;  /* 0x000000ff0300720c */ /* 0x000fe200007a4270 */
[-C--:B------:R-:W-:Y:S01]  /*7b80*/  FMUL R43, R43, R153.reuse ;  /* 0x000000992b2b7220 */ /* 0x080fe20000400000 */
[----:B------:R-:W-:Y:S01]  /*7b90*/  ISETP.GT.AND P2, PT, R3, 0x8, P1 ;  /* 0x000000080300780c */ /* 0x000fe20000f44270 */
[-C--:B------:R-:W-:Y:S01]  /*7ba0*/  FMUL R44, R44, R153.reuse ;  /* 0x000000992c2c7220 */ /* 0x080fe20000400000 */
[----:B------:R-:W-:Y:S01]  /*7bb0*/  ISETP.GT.AND P1, PT, R0, 0x18, PT ;  /* 0x000000180000780c */ /* 0x000fe20003f24270 */
[----:B------:R-:W-:Y:S01]  /*7bc0*/  FMUL R45, R45, R153 ;  /* 0x000000992d2d7220 */ /* 0x000fe20000400000 */
[----:B------:R-:W-:Y:S01]  /*7bd0*/  F2FP.F16.F32.PACK_AB R33, RZ, R33 ;  /* 0x00000021ff21723e */ /* 0x000fe200000000ff */
[----:B------:R-:W-:Y:S01]  /*7be0*/  @P3 STG.E.U16 desc[UR36][R6.64+0x12], R31 ;  /* 0x0000121f06003986 */ /* 0x000fe2000c101524 */
[C---:B------:R-:W-:Y:S01]  /*7bf0*/  ISETP.GT.AND P3, PT, R3.reuse, 0x8, P0 ;  /* 0x000000080300780c */ /* 0x040fe20000764270 */
[-C--:B------:R-:W-:Y:S01]  /*7c00*/  FMUL R46, R46, R153.reuse ;  /* 0x000000992e2e7220 */ /* 0x080fe20000400000 */
[----:B------:R-:W-:Y:S01]  /*7c10*/  ISETP.GT.AND P0, PT, R0, 0x19, PT ;  /* 0x000000190000780c */ /* 0x000fe20003f04270 */
[----:B------:R-:W-:Y:S01]  /*7c20*/  @P4 STG.E.U16 desc[UR36][R4.64+0x20], R32 ;  /* 0x0000202004004986 */ /* 0x000fe2000c101524 */
[----:B------:R-:W-:Y:S01]  /*7c30*/  ISETP.GT.AND P4, PT, R3, RZ, P1 ;  /* 0x000000ff0300720c */ /* 0x000fe20000f84270 */
[-C--:B------:R-:W-:Y:S01]  /*7c40*/  FMUL R47, R47, R153.reuse ;  /* 0x000000992f2f7220 */ /* 0x080fe20000400000 */
[----:B------:R-:W-:Y:S01]  /*7c50*/  F2FP.F16.F32.PACK_AB R34, RZ, R34 ;  /* 0x00000022ff22723e */ /* 0x000fe200000000ff */
[----:B------:R-:W-:Y:S01]  /*7c60*/  @P5 STG.E.U16 desc[UR36][R4.64+0x22], R33 ;  /* 0x0000222104005986 */ /* 0x000fe2000c101524 */
[----:B------:R-:W-:Y:S01]  /*7c70*/  ISETP.GT.AND P5, PT, R3, RZ, P0 ;  /* 0x000000ff0300720c */ /* 0x000fe200007a4270 */
[----:B------:R-:W-:Y:S01]  /*7c80*/  FMUL R48, R48, R153 ;  /* 0x0000009930307220 */ /* 0x000fe20000400000 */
[----:B------:R-:W-:Y:S01]  /*7c90*/  F2FP.F16.F32.PACK_AB R35, RZ, R35 ;  /* 0x00000023ff23723e */ /* 0x000fe200000000ff */
[----:B------:R-:W-:Y:S01]  /*7ca0*/  @P2 STG.E.U16 desc[UR36][R6.64+0x20], R34 ;  /* 0x0000202206002986 */ /* 0x000fe2000c101524 */
[----:B------:R-:W-:Y:S01]  /*7cb0*/  F2FP.F16.F32.PACK_AB R36, RZ, R36 ;  /* 0x00000024ff24723e */ /* 0x000fe200000000ff */
[-C--:B------:R-:W-:Y:S01]  /*7cc0*/  FMUL R49, R49, R153.reuse ;  /* 0x0000009931317220 */ /* 0x080fe20000400000 */
[C---:B------:R-:W-:Y:S01]  /*7cd0*/  ISETP.GT.AND P2, PT, R3.reuse, 0x8, P1 ;  /* 0x000000080300780c */ /* 0x040fe20000f44270 */
[----:B------:R-:W-:Y:S01]  /*7ce0*/  @P3 STG.E.U16 desc[UR36][R6.64+0x22], R35 ;  /* 0x0000222306003986 */ /* 0x000fe2000c101524 */
[----:B------:R-:W-:Y:S01]  /*7cf0*/  ISETP.GT.AND P1, PT, R0, 0x20, PT ;  /* 0x000000200000780c */ /* 0x000fe20003f24270 */
[----:B------:R-:W-:Y:S01]  /*7d00*/  FMUL R50, R50, R153 ;  /* 0x0000009932327220 */ /* 0x000fe20000400000 */
[----:B------:R-:W-:Y:S01]  /*7d10*/  F2FP.F16.F32.PACK_AB R37, RZ, R37 ;  /* 0x00000025ff25723e */ /* 0x000fe200000000ff */
[----:B------:R-:W-:Y:S01]  /*7d20*/  @P4 STG.E.U16 desc[UR36][R4.64+0x30], R36 ;  /* 0x0000302404004986 */ /* 0x000fe2000c101524 */
[----:B------:R-:W-:Y:S01]  /*7d30*/  ISETP.GT.AND P3, PT, R3, 0x8, P0 ;  /* 0x000000080300780c */ /* 0x000fe20000764270 */
[-C--:B------:R-:W-:Y:S01]  /*7d40*/  FMUL R51, R51, R153.reuse ;  /* 0x0000009933337220 */ /* 0x080fe20000400000 */
[----:B------:R-:W-:Y:S01]  /*7d50*/  ISETP.GT.AND P0, PT, R0, 0x21, PT ;  /* 0x000000210000780c */ /* 0x000fe20003f04270 */
[----:B------:R-:W-:Y:S01]  /*7d60*/  @P5 STG.E.U16 desc[UR36][R4.64+0x32], R37 ;  /* 0x0000322504005986 */ /* 0x000fe2000c101524 */
[----:B------:R-:W-:Y:S01]  /*7d70*/  ISETP.GT.AND P4, PT, R3, RZ, P1 ;  /* 0x000000ff0300720c */ /* 0x000fe20000f84270 */
[-C--:B------:R-:W-:Y:S01]  /*7d80*/  FMUL R52, R52, R153.reuse ;  /* 0x0000009934347220 */ /* 0x080fe20000400000 */
[----:B------:R-:W-:Y:S01]  /*7d90*/  F2FP.F16.F32.PACK_AB R38, RZ, R38 ;  /* 0x00000026ff26723e */ /* 0x000fe200000000ff */
[-C--:B------:R-:W-:Y:S01]  /*7da0*/  FMUL R53, R53, R153.reuse ;  /* 0x0000009935357220 */ /* 0x080fe20000400000 */
        /* <DEDUP_REMOVED lines=325> */
[----:B------:R-:W-:Y:S01]  /*9200*/  FMUL R151, R151, R153 ;  /* 0x0000009997977220 */ /* 0x000fe20000400000 */
[----:B------:R-:W-:Y:S01]  /*9210*/  ISETP.GT.AND P2, PT, R3, 0x8, P1 ;  /* 0x000000080300780c */ /* 0x000fe20000f44270 */
[----:B------:R-:W-:Y:S01]  /*9220*/  @P3 STG.E.U16 desc[UR36][R6.64+0x132], R103 ;  /* 0x0001326706003986 */ /* 0x000fe2000c101524 */
[----:B------:R-:W-:-:S02]  /*9230*/  ISETP.GT.AND P1, PT, R0, 0xa8, PT ;  /* 0x000000a80000780c */ /* 0x000fc40003f24270 */
[----:B------:R-:W-:Y:S01]  /*9240*/  F2FP.F16.F32.PACK_AB R105, RZ, R105 ;  /* 0x00000069ff69723e */ /* 0x000fe200000000ff */
[----:B------:R-:W-:Y:S01]  /*9250*/  @P4 STG.E.U16 desc[UR36][R4.64+0x140], R104 ;  /* 0x0001406804004986 */ /* 0x000fe2000c101524 */
[C---:B------:R-:W-:Y:S02]  /*9260*/  ISETP.GT.AND P3, PT, R3.reuse, 0x8, P0 ;  /* 0x000000080300780c */ /* 0x040fe40000764270 */
[----:B------:R-:W-:Y:S01]  /*9270*/  ISETP.GT.AND P0, PT, R0, 0xa9, PT ;  /* 0x000000a90000780c */ /* 0x000fe20003f04270 */
[----:B------:R-:W-:Y:S01]  /*9280*/  @P5 STG.E.U16 desc[UR36][R4.64+0x142], R105 ;  /* 0x0001426904005986 */ /* 0x000fe2000c101524 */
[C---:B------:R-:W-:Y:S02]  /*9290*/  ISETP.GT.AND P4, PT, R3.reuse, RZ, P1 ;  /* 0x000000ff0300720c */ /* 0x040fe40000f84270 */
[----:B------:R-:W-:Y:S02]  /*92a0*/  F2FP.F16.F32.PACK_AB R106, RZ, R106 ;  /* 0x0000006aff6a723e */ /* 0x000fe400000000ff */
[----:B------:R-:W-:-:S02]  /*92b0*/  ISETP.GT.AND P5, PT, R3, RZ, P0 ;  /* 0x000000ff0300720c */ /* 0x000fc400007a4270 */
[----:B------:R-:W-:Y:S01]  /*92c0*/  F2FP.F16.F32.PACK_AB R107, RZ, R107 ;  /* 0x0000006bff6b723e */ /* 0x000fe200000000ff */
[----:B------:R-:W-:Y:S01]  /*92d0*/  @P2 STG.E.U16 desc[UR36][R6.64+0x140], R106 ;  /* 0x0001406a06002986 */ /* 0x000fe2000c101524 */
[----:B------:R-:W-:Y:S02]  /*92e0*/  F2FP.F16.F32.PACK_AB R108, RZ, R108 ;  /* 0x0000006cff6c723e */ /* 0x000fe400000000ff */
[C---:B------:R-:W-:Y:S01]  /*92f0*/  ISETP.GT.AND P2, PT, R3.reuse, 0x8, P1 ;  /* 0x000000080300780c */ /* 0x040fe20000f44270 */
[----:B------:R-:W-:Y:S01]  /*9300*/  @P3 STG.E.U16 desc[UR36][R6.64+0x142], R107 ;  /* 0x0001426b06003986 */ /* 0x000fe2000c101524 */
[----:B------:R-:W-:Y:S02]  /*9310*/  ISETP.GT.AND P1, PT, R0, 0xb0, PT ;  /* 0x000000b00000780c */ /* 0x000fe40003f24270 */
[----:B------:R-:W-:Y:S01]  /*9320*/  F2FP.F16.F32.PACK_AB R109, RZ, R109 ;  /* 0x0000006dff6d723e */ /* 0x000fe200000000ff */
[----:B------:R-:W-:Y:S01]  /*9330*/  @P4 STG.E.U16 desc[UR36][R4.64+0x150], R108 ;  /* 0x0001506c04004986 */ /* 0x000fe2000c101524 */
[----:B------:R-:W-:-:S02]  /*9340*/  ISETP.GT.AND P3, PT, R3, 0x8, P0 ;  /* 0x000000080300780c */ /* 0x000fc40000764270 */
[----:B------:R-:W-:Y:S01]  /*9350*/  ISETP.GT.AND P0, PT, R0, 0xb1, PT ;  /* 0x000000b10000780c */ /* 0x000fe20003f04270 */
[----:B------:R-:W-:Y:S01]  /*9360*/  @P5 STG.E.U16 desc[UR36][R4.64+0x152], R109 ;  /* 0x0001526d04005986 */ /* 0x000fe2000c101524 */
[C---:B------:R-:W-:Y:S02]  /*9370*/  ISETP.GT.AND P4, PT, R3.reuse, RZ, P1 ;  /* 0x000000ff0300720c */ /* 0x040fe40000f84270 */
[----:B------:R-:W-:Y:S02]  /*9380*/  F2FP.F16.F32.PACK_AB R110, RZ, R110 ;  /* 0x0000006eff6e723e */ /* 0x000fe400000000ff */
[----:B------:R-:W-:Y:S02]  /*9390*/  ISETP.GT.AND P5, PT, R3, RZ, P0 ;  /* 0x000000ff0300720c */ /* 0x000fe400007a4270 */
[----:B------:R-:W-:Y:S01]  /*93a0*/  F2FP.F16.F32.PACK_AB R111, RZ, R111 ;  /* 0x0000006fff6f723e */ /* 0x000fe200000000ff */
[----:B------:R-:W-:Y:S01]  /*93b0*/  @P2 STG.E.U16 desc[UR36][R6.64+0x150], R110 ;  /* 0x0001506e06002986 */ /* 0x000fe2000c101524 */
[----:B------:R-:W-:-:S02]  /*93c0*/  F2FP.F16.F32.PACK_AB R112, RZ, R112 ;  /* 0x00000070ff70723e */ /* 0x000fc400000000ff */
[C---:B------:R-:W-:Y:S01]  /*93d0*/  ISETP.GT.AND P2, PT, R3.reuse, 0x8, P1 ;  /* 0x000000080300780c */ /* 0x040fe20000f44270 */
[----:B------:R-:W-:Y:S01]  /*93e0*/  @P3 STG.E.U16 desc[UR36][R6.64+0x152], R111 ;  /* 0x0001526f06003986 */ /* 0x000fe2000c101524 */
[C---:B------:R-:W-:Y:S02]  /*93f0*/  ISETP.GT.AND P1, PT, R0.reuse, 0xb8, PT ;  /* 0x000000b80000780c */ /* 0x040fe40003f24270 */
[----:B------:R-:W-:Y:S01]  /*9400*/  F2FP.F16.F32.PACK_AB R113, RZ, R113 ;  /* 0x00000071ff71723e */ /* 0x000fe200000000ff */
[----:B------:R-:W-:Y:S01]  /*9410*/  @P4 STG.E.U16 desc[UR36][R4.64+0x160], R112 ;  /* 0x0001607004004986 */ /* 0x000fe2000c101524 */
[C---:B------:R-:W-:Y:S02]  /*9420*/  ISETP.GT.AND P3, PT, R3.reuse, 0x8, P0 ;  /* 0x000000080300780c */ /* 0x040fe40000764270 */
[----:B------:R-:W-:Y:S01]  /*9430*/  ISETP.GT.AND P0, PT, R0, 0xb9, PT ;  /* 0x000000b90000780c */ /* 0x000fe20003f04270 */
[----:B------:R-:W-:Y:S01]  /*9440*/  @P5 STG.E.U16 desc[UR36][R4.64+0x162], R113 ;  /* 0x0001627104005986 */ /* 0x000fe2000c101524 */
[----:B------:R-:W-:-:S02]  /*9450*/  ISETP.GT.AND P4, PT, R3, RZ, P1 ;  /* 0x000000ff0300720c */ /* 0x000fc40000f84270 */
[----:B------:R-:W-:Y:S02]  /*9460*/  F2FP.F16.F32.PACK_AB R114, RZ, R114 ;  /* 0x00000072ff72723e */ /* 0x000fe400000000ff */
[C---:B------:R-:W-:Y:S02]  /*9470*/  ISETP.GT.AND P5, PT, R3.reuse, RZ, P0 ;  /* 0x000000ff0300720c */ /* 0x040fe400007a4270 */
[----:B------:R-:W-:Y:S01]  /*9480*/  F2FP.F16.F32.PACK_AB R115, RZ, R115 ;  /* 0x00000073ff73723e */ /* 0x000fe200000000ff */
[----:B------:R-:W-:Y:S01]  /*9490*/  @P2 STG.E.U16 desc[UR36][R6.64+0x160], R114 ;  /* 0x0001607206002986 */ /* 0x000fe2000c101524 */
[----:B------:R-:W-:Y:S02]  /*94a0*/  F2FP.F16.F32.PACK_AB R116, RZ, R116 ;  /* 0x00000074ff74723e */ /* 0x000fe400000000ff */
        /* <DEDUP_REMOVED lines=65> */
[----:B------:R-:W-:Y:S02]  /*98c0*/  ISETP.GT.AND P5, PT, R3, RZ, P0 ;  /* 0x000000ff0300720c */ /* 0x000fe400007a4270 */
[----:B------:R-:W-:Y:S02]  /*98d0*/  F2FP.F16.F32.PACK_AB R134, RZ, R134 ;  /* 0x00000086ff86723e */ /* 0x000fe400000000ff */
[----:B------:R-:W-:Y:S02]  /*98e0*/  F2FP.F16.F32.PACK_AB R135, RZ, R135 ;  /* 0x00000087ff87723e */ /* 0x000fe400000000ff */
[----:B------:R-:W-:Y:S01]  /*98f0*/  F2FP.F16.F32.PACK_AB R136, RZ, R136 ;  /* 0x00000088ff88723e */ /* 0x000fe200000000ff */
[----:B------:R-:W-:Y:S01]  /*9900*/  @P2 STG.E.U16 desc[UR36][R6.64+0x1b0], R134 ;  /* 0x0001b08606002986 */ /* 0x000fe2000c101524 */
[----:B------:R-:W-:-:S02]  /*9910*/  F2FP.F16.F32.PACK_AB R137, RZ, R137 ;  /* 0x00000089ff89723e */ /* 0x000fc400000000ff */
[C---:B------:R-:W-:Y:S01]  /*9920*/  ISETP.GT.AND P1, PT, R3.reuse, 0x8, P1 ;  /* 0x000000080300780c */ /* 0x040fe20000f24270 */
[----:B------:R-:W-:Y:S01]  /*9930*/  @P3 STG.E.U16 desc[UR36][R6.64+0x1b2], R135 ;  /* 0x0001b28706003986 */ /* 0x000fe2000c101524 */
[C---:B------:R-:W-:Y:S02]  /*9940*/  ISETP.GT.AND P2, PT, R3.reuse, 0x8, P0 ;  /* 0x000000080300780c */ /* 0x040fe40000744270 */
[C---:B------:R-:W-:Y:S01]  /*9950*/  ISETP.GT.AND P0, PT, R0.reuse, 0xe9, PT ;  /* 0x000000e90000780c */ /* 0x040fe20003f04270 */
[----:B------:R-:W-:Y:S01]  /*9960*/  @P4 STG.E.U16 desc[UR36][R4.64+0x1c0], R136 ;  /* 0x0001c08804004986 */ /* 0x000fe2000c101524 */
[----:B------:R-:W-:Y:S02]  /*9970*/  ISETP.GT.AND P4, PT, R0, 0xe8, PT ;  /* 0x000000e80000780c */ /* 0x000fe40003f84270 */
[----:B------:R-:W-:Y:S01]  /*9980*/  F2FP.F16.F32.PACK_AB R138, RZ, R138 ;  /* 0x0000008aff8a723e */ /* 0x000fe200000000ff */
[----:B------:R-:W-:Y:S01]  /*9990*/  @P5 STG.E.U16 desc[UR36][R4.64+0x1c2], R137 ;  /* 0x0001c28904005986 */ /* 0x000fe2000c101524 */
[----:B------:R-:W-:-:S02]  /*99a0*/  ISETP.GT.AND P5, PT, R3, RZ, P4 ;  /* 0x000000ff0300720c */ /* 0x000fc400027a4270 */
[----:B------:R-:W-:Y:S01]  /*99b0*/  F2FP.F16.F32.PACK_AB R139, RZ, R139 ;  /* 0x0000008bff8b723e */ /* 0x000fe200000000ff */
[----:B------:R-:W-:Y:S01]  /*99c0*/  @P1 STG.E.U16 desc[UR36][R6.64+0x1c0], R138 ;  /* 0x0001c08a06001986 */ /* 0x000fe2000c101524 */
[----:B------:R-:W-:Y:S02]  /*99d0*/  F2FP.F16.F32.PACK_AB R140, RZ, R140 ;  /* 0x0000008cff8c723e */ /* 0x000fe400000000ff */
[C---:B------:R-:W-:Y:S01]  /*99e0*/  ISETP.GT.AND P3, PT, R3.reuse, RZ, P0 ;  /* 0x000000ff0300720c */ /* 0x040fe20000764270 */
[----:B------:R-:W-:Y:S01]  /*99f0*/  @P2 STG.E.U16 desc[UR36][R6.64+0x1c2], R139 ;  /* 0x0001c28b06002986 */ /* 0x000fe2000c101524 */
[C---:B------:R-:W-:Y:S02]  /*9a00*/  ISETP.GT.AND P4, PT, R3.reuse, 0x8, P4 ;  /* 0x000000080300780c */ /* 0x040fe40002784270 */
[----:B------:R-:W-:Y:S02]  /*9a10*/  F2FP.F16.F32.PACK_AB R141, RZ, R141 ;  /* 0x0000008dff8d723e */ /* 0x000fe400000000ff */
[----:B------:R-:W-:Y:S01]  /*9a20*/  F2FP.F16.F32.PACK_AB R142, RZ, R142 ;  /* 0x0000008eff8e723e */ /* 0x000fe200000000ff */
[----:B------:R-:W-:Y:S01]  /*9a30*/  @P5 STG.E.U16 desc[UR36][R4.64+0x1d0], R140 ;  /* 0x0001d08c04005986 */ /* 0x000fe2000c101524 */
[----:B------:R-:W-:-:S02]  /*9a40*/  ISETP.GT.AND P5, PT, R3, 0x8, P0 ;  /* 0x000000080300780c */ /* 0x000fc400007a4270 */
[----:B------:R-:W-:Y:S02]  /*9a50*/  F2FP.F16.F32.PACK_AB R143, RZ, R143 ;  /* 0x0000008fff8f723e */ /* 0x000fe400000000ff */
[C---:B------:R-:W-:Y:S01]  /*9a60*/  ISETP.GT.AND P0, PT, R0.reuse, 0xf1, PT ;  /* 0x000000f10000780c */ /* 0x040fe20003f04270 */
[----:B------:R-:W-:Y:S01]  /*9a70*/  @P3 STG.E.U16 desc[UR36][R4.64+0x1d2], R141 ;  /* 0x0001d28d04003986 */ /* 0x000fe2000c101524 */
[----:B------:R-:W-:Y:S02]  /*9a80*/  ISETP.GT.AND P3, PT, R0, 0xf0, PT ;  /* 0x000000f00000780c */ /* 0x000fe40003f64270 */
[----:B------:R-:W-:Y:S01]  /*9a90*/  F2FP.F16.F32.PACK_AB R144, RZ, R144 ;  /* 0x00000090ff90723e */ /* 0x000fe200000000ff */
[----:B------:R-:W-:Y:S01]  /*9aa0*/  @P4 STG.E.U16 desc[UR36][R6.64+0x1d0], R142 ;  /* 0x0001d08e06004986 */ /* 0x000fe2000c101524 */
[C---:B------:R-:W-:Y:S02]  /*9ab0*/  ISETP.GT.AND P4, PT, R3.reuse, RZ, P3 ;  /* 0x000000ff0300720c */ /* 0x040fe40001f84270 */
[C---:B------:R-:W-:Y:S01]  /*9ac0*/  ISETP.GT.AND P3, PT, R3.reuse, 0x8, P3 ;  /* 0x000000080300780c */ /* 0x040fe20001f64270 */
[----:B------:R-:W-:Y:S01]  /*9ad0*/  @P5 STG.E.U16 desc[UR36][R6.64+0x1d2], R143 ;  /* 0x0001d28f06005986 */ /* 0x000fe2000c101524 */
[----:B------:R-:W-:-:S02]  /*9ae0*/  ISETP.GT.AND P5, PT, R3, RZ, P0 ;  /* 0x000000ff0300720c */ /* 0x000fc400007a4270 */
[----:B------:R-:W-:Y:S02]  /*9af0*/  F2FP.F16.F32.PACK_AB R145, RZ, R145 ;  /* 0x00000091ff91723e */ /* 0x000fe400000000ff */
[C---:B------:R-:W-:Y:S02]  /*9b00*/  ISETP.GT.AND P0, PT, R3.reuse, 0x8, P0 ;  /* 0x000000080300780c */ /* 0x040fe40000704270 */
[C---:B------:R-:W-:Y:S02]  /*9b10*/  ISETP.GT.AND P1, PT, R0.reuse, 0xf9, PT ;  /* 0x000000f90000780c */ /* 0x040fe40003f24270 */
[----:B------:R-:W-:Y:S01]  /*9b20*/  ISETP.GT.AND P2, PT, R0, 0xf8, PT ;  /* 0x000000f80000780c */ /* 0x000fe20003f44270 */
[----:B------:R-:W-:Y:S01]  /*9b30*/  @P4 STG.E.U16 desc[UR36][R4.64+0x1e0], R144 ;  /* 0x0001e09004004986 */ /* 0x000fe2000c101524 */
[C---:B------:R-:W-:Y:S01]  /*9b40*/  ISETP.GT.AND P4, PT, R3.reuse, RZ, P1 ;  /* 0x000000ff0300720c */ /* 0x040fe20000f84270 */
[----:B------:R-:W-:Y:S01]  /*9b50*/  @P3 IMAD.MOV.U32 R2, RZ, RZ, R6 ;  /* 0x000000ffff023224 */ /* 0x000fe200078e0006 */
[C---:B------:R-:W-:Y:S01]  /*9b60*/  ISETP.GT.AND P1, PT, R3.reuse, 0x8, P1 ;  /* 0x000000080300780c */ /* 0x040fe20000f24270 */
[----:B------:R-:W-:Y:S01]  /*9b70*/  @P5 STG.E.U16 desc[UR36][R4.64+0x1e2], R145 ;  /* 0x0001e29104005986 */ /* 0x000fe2000c101524 */
[----:B------:R-:W-:-:S02]  /*9b80*/  ISETP.GT.AND P5, PT, R3, RZ, P2 ;  /* 0x000000ff0300720c */ /* 0x000fc400017a4270 */
[----:B------:R-:W-:Y:S01]  /*9b90*/  ISETP.GT.AND P2, PT, R3, 0x8, P2 ;  /* 0x000000080300780c */ /* 0x000fe20001744270 */
[----:B------:R-:W-:Y:S01]  /*9ba0*/  @P3 IMAD.MOV.U32 R3, RZ, RZ, R7 ;  /* 0x000000ffff033224 */ /* 0x000fe200078e0007 */
[----:B------:R-:W-:Y:S02]  /*9bb0*/  F2FP.F16.F32.PACK_AB R146, RZ, R146 ;  /* 0x00000092ff92723e */ /* 0x000fe400000000ff */
[----:B------:R-:W-:Y:S02]  /*9bc0*/  F2FP.F16.F32.PACK_AB R147, RZ, R147 ;  /* 0x00000093ff93723e */ /* 0x000fe400000000ff */
[----:B------:R-:W-:Y:S01]  /*9bd0*/  F2FP.F16.F32.PACK_AB R148, RZ, R148 ;  /* 0x00000094ff94723e */ /* 0x000fe200000000ff */
[----:B------:R0:W-:Y:S01]  /*9be0*/  @P3 STG.E.U16 desc[UR36][R2.64+0x1e0], R146 ;  /* 0x0001e09202003986 */ /* 0x0001e2000c101524 */
[----:B------:R-:W-:Y:S02]  /*9bf0*/  F2FP.F16.F32.PACK_AB R149, RZ, R149 ;  /* 0x00000095ff95723e */ /* 0x000fe400000000ff */
[----:B------:R-:W-:-:S02]  /*9c00*/  F2FP.F16.F32.PACK_AB R150, RZ, R150 ;  /* 0x00000096ff96723e */ /* 0x000fc400000000ff */
[----:B------:R-:W-:Y:S01]  /*9c10*/  F2FP.F16.F32.PACK_AB R151, RZ, R151 ;  /* 0x00000097ff97723e */ /* 0x000fe200000000ff */
[----:B0-----:R-:W-:Y:S02]  /*9c20*/  @P0 IMAD.MOV.U32 R2, RZ, RZ, R6 ;  /* 0x000000ffff020224 */ /* 0x001fe400078e0006 */
[----:B------:R-:W-:-:S05]  /*9c30*/  @P0 IMAD.MOV.U32 R3, RZ, RZ, R7 ;  /* 0x000000ffff030224 */ /* 0x000fca00078e0007 */
[----:B------:R0:W-:Y:S02]  /*9c40*/  @P0 STG.E.U16 desc[UR36][R2.64+0x1e2], R147 ;  /* 0x0001e29302000986 */ /* 0x0001e4000c101524 */
[----:B0-----:R-:W-:Y:S02]  /*9c50*/  @P5 IMAD.MOV.U32 R2, RZ, RZ, R4 ;  /* 0x000000ffff025224 */ /* 0x001fe400078e0004 */
[----:B------:R-:W-:-:S05]  /*9c60*/  @P5 IMAD.MOV.U32 R3, RZ, RZ, R5 ;  /* 0x000000ffff035224 */ /* 0x000fca00078e0005 */
[----:B------:R0:W-:Y:S04]  /*9c70*/  @P5 STG.E.U16 desc[UR36][R2.64+0x1f0], R148 ;  /* 0x0001f09402005986 */ /* 0x0001e8000c101524 */
[----:B------:R1:W-:Y:S01]  /*9c80*/  @P4 STG.E.U16 desc[UR36][R4.64+0x1f2], R149 ;  /* 0x0001f29504004986 */ /* 0x0003e2000c101524 */
[----:B0-----:R-:W-:Y:S02]  /*9c90*/  @P2 IMAD.MOV.U32 R2, RZ, RZ, R6 ;  /* 0x000000ffff022224 */ /* 0x001fe400078e0006 */
[----:B------:R-:W-:-:S05]  /*9ca0*/  @P2 IMAD.MOV.U32 R3, RZ, RZ, R7 ;  /* 0x000000ffff032224 */ /* 0x000fca00078e0007 */
[----:B------:R1:W-:Y:S04]  /*9cb0*/  @P2 STG.E.U16 desc[UR36][R2.64+0x1f0], R150 ;  /* 0x0001f09602002986 */ /* 0x0003e8000c101524 */
[----:B------:R1:W-:Y:S02]  /*9cc0*/  @P1 STG.E.U16 desc[UR36][R6.64+0x1f2], R151 ;  /* 0x0001f29706001986 */ /* 0x0003e4000c101524 */
.L_x_286:
[----:B------:R-:W-:Y:S05]  /*9cd0*/  BSYNC B0 ;  /* 0x0000000000007941 */ /* 0x000fea0003800000 */
.L_x_32:
[----:B01----:R-:W2:Y:S01]  /*9ce0*/  LDL.64 R2, [R1] ;  /* 0x0000000001027983 */ /* 0x003ea20000100a00 */
[----:B------:R-:W-:Y:S01]  /*9cf0*/  ULDC.64 UR4, c[0x0][0x650] ;  /* 0x0001940000047ab9 */ /* 0x000fe20000000a00 */
[----:B------:R0:W-:Y:S01]  /*9d00*/  SYNCS.ARRIVE.TRANS64.A1T0 RZ, [R160+UR45], RZ ;  /* 0x000000ffa0ff79a7 */ /* 0x0001e2000810002d */
[----:B------:R-:W-:Y:S01]  /*9d10*/  PRMT R0, RZ, 0x7610, R0 ;  /* 0x00007610ff007816 */ /* 0x000fe20000000000 */
[----:B------:R-:W-:Y:S02]  /*9d20*/  IMAD.MOV.U32 R19, RZ, RZ, -0x1 ;  /* 0xffffffffff137424 */ /* 0x000fe400078e00ff */
[----:B-----5:R-:W-:Y:S01]  /*9d30*/  IMAD.MOV.U32 R22, RZ, RZ, -0x1 ;  /* 0xffffffffff167424 */ /* 0x020fe200078e00ff */
[----:B--2---:R-:W-:-:S04]  /*9d40*/  LEA R18, P0, R2, R18, 0x1 ;  /* 0x0000001202127211 */ /* 0x004fc800078008ff */
[----:B------:R-:W-:Y:S01]  /*9d50*/  LEA.HI.X R17, R2, R17, R23, 0x1, P0 ;  /* 0x0000001102117211 */ /* 0x000fe200000f0c17 */
[----:B------:R-:W-:Y:S01]  /*9d60*/  IMAD.MOV.U32 R2, RZ, RZ, -0x1 ;  /* 0xffffffffff027424 */ /* 0x000fe200078e00ff */
[----:B------:R-:W-:-:S04]  /*9d70*/  ISETP.GE.U32.AND P0, PT, R18, UR4, PT ;  /* 0x0000000412007c0c */ /* 0x000fc8000bf06070 */
[----:B------:R-:W-:-:S13]  /*9d80*/  ISETP.GE.U32.AND.EX P0, PT, R17, UR5, PT, P0 ;  /* 0x0000000511007c0c */ /* 0x000fda000bf06100 */
[----:B0-----:R-:W-:Y:S05]  /*9d90*/  @P0 BRA `(.L_x_287) ;  /* 0x0000000400700947 */ /* 0x001fea0003800000 */
[----:B------:R-:W0:Y:S01]  /*9da0*/  S2R R10, SR_CTAID.X ;  /* 0x00000000000a7919 */ /* 0x000e220000002500 */
[----:B---34-:R-:W1:Y:S01]  /*9db0*/  LDC.64 R8, c[0x0][0x628] ;  /* 0x00018a00ff087b82 */ /* 0x018e620000000a00 */
[----:B------:R-:W-:Y:S01]  /*9dc0*/  ULDC UR4, c[0x0][0x150] ;  /* 0x0000540000047ab9 */ /* 0x000fe20000000800 */
[----:B------:R-:W-:Y:S01]  /*9dd0*/  IMAD.MOV.U32 R6, RZ, RZ, R18 ;  /* 0x000000ffff067224 */ /* 0x000fe200078e0012 */
[----:B------:R-:W2:Y:S01]  /*9de0*/  S2R R20, SR_CTAID.Y ;  /* 0x0000000000147919 */ /* 0x000ea20000002600 */
[----:B------:R-:W-:-:S04]  /*9df0*/  IMAD.MOV.U32 R7, RZ, RZ, R17 ;  /* 0x000000ffff077224 */ /* 0x000fc800078e0011 */
[----:B------:R-:W3:Y:S08]  /*9e00*/  LDC R15, c[0x0][0x144] ;  /* 0x00005100ff0f7b82 */ /* 0x000ef00000000800 */
[----:B------:R-:W4:Y:S08]  /*9e10*/  LDC R0, c[0x0][0x630] ;  /* 0x00018c00ff007b82 */ /* 0x000f300000000800 */
[----:B------:R-:W2:Y:S01]  /*9e20*/  LDC.64 R12, c[0x0][0x620] ;  /* 0x00018800ff0c7b82 */ /* 0x000ea20000000a00 */
[----:B-1----:R-:W-:-:S04]  /*9e30*/  ISETP.NE.U32.AND P0, PT, R8, RZ, PT ;  /* 0x000000ff0800720c */ /* 0x002fc80003f05070 */
[----:B------:R-:W-:Y:S02]  /*9e40*/  ISETP.NE.AND.EX P0, PT, R9, RZ, PT, P0 ;  /* 0x000000ff0900720c */ /* 0x000fe40003f05300 */
[----:B0-----:R-:W-:-:S05]  /*9e50*/  I2FP.F32.U32 R2, R10 ;  /* 0x0000000a00027245 */ /* 0x001fca0000201000 */
[----:B------:R-:W-:-:S04]  /*9e60*/  FMUL R2, R2, UR4 ;  /* 0x0000000402027c20 */ /* 0x000fc80008400000 */
[----:B------:R0:W1:Y:S02]  /*9e70*/  F2I.U32.TRUNC.NTZ R14, R2 ;  /* 0x00000002000e7305 */ /* 0x000064000020f000 */
[----:B---34-:R-:W-:Y:S05]  /*9e80*/  @!P0 BRA `(.L_x_288) ;  /* 0x0000000000288947 */ /* 0x018fea0003800000 */
[----:B------:R-:W3:Y:S02]  /*9e90*/  LDC R3, c[0x0][0x634] ;  /* 0x00018d00ff037b82 */ /* 0x000ee40000000800 */
[----:B---3--:R-:W-:-:S05]  /*9ea0*/  IADD3 R7, P0, R18, R3, RZ ;  /* 0x0000000312077210 */ /* 0x008fca0007f1e0ff */
[----:B------:R-:W-:-:S04]  /*9eb0*/  IMAD.X R11, RZ, RZ, R17, P0 ;  /* 0x000000ffff0b7224 */ /* 0x000fc800000e0611 */
[----:B0-----:R-:W-:-:S04]  /*9ec0*/  IMAD.WIDE.U32 R2, R11, R8, RZ ;  /* 0x000000080b027225 */ /* 0x001fc800078e00ff */
[----:B------:R-:W-:-:S04]  /*9ed0*/  IMAD.WIDE.U32 R4, P0, R7, R9, R2 ;  /* 0x0000000907047225 */ /* 0x000fc80007800002 */
[----:B------:R-:W-:-:S04]  /*9ee0*/  IMAD.WIDE.U32 R2, R7, R8, RZ ;  /* 0x0000000807027225 */ /* 0x000fc800078e00ff */
[----:B------:R-:W-:Y:S01]  /*9ef0*/  IMAD.X R7, RZ, RZ, RZ, P0 ;  /* 0x000000ffff077224 */ /* 0x000fe200000e06ff */
[----:B------:R-:W-:Y:S01]  /*9f00*/  IADD3 RZ, P0, R3, R4, RZ ;  /* 0x0000000403ff7210 */ /* 0x000fe20007f1e0ff */
[----:B------:R-:W-:-:S04]  /*9f10*/  IMAD.MOV.U32 R6, RZ, RZ, R5 ;  /* 0x000000ffff067224 */ /* 0x000fc800078e0005 */
[----:B------:R-:W-:-:S08]  /*9f20*/  IMAD.WIDE.U32.X R6, R11, R9, R6, P0 ;  /* 0x000000090b067225 */ /* 0x000fd000000e0406 */
.L_x_288:
[----:B------:R-:W3:Y:S01]  /*9f30*/  LDC.64 R26, c[0x0][0x640] ;  /* 0x00019000ff1a7b82 */ /* 0x000ee20000000a00 */
[-C--:B------:R-:W-:Y:S01]  /*9f40*/  SHF.R.U64 R11, R6, R0.reuse, R7 ;  /* 0x00000000060b7219 */ /* 0x080fe20000001207 */
[----:B------:R-:W-:Y:S01]  /*9f50*/  IMAD.MOV.U32 R19, RZ, RZ, R17 ;  /* 0x000000ffff137224 */ /* 0x000fe200078e0011 */
[----:B------:R-:W-:Y:S01]  /*9f60*/  SHF.R.U32.HI R0, RZ, R0, R7 ;  /* 0x00000000ff007219 */ /* 0x000fe20000011607 */
[----:B-1----:R-:W-:Y:S01]  /*9f70*/  IMAD.MOV R14, RZ, RZ, -R14 ;  /* 0x000000ffff0e7224 */ /* 0x002fe200078e0a0e */
[----:B------:R-:W-:Y:S01]  /*9f80*/  IADD3 R5, P0, RZ, -R11, RZ ;  /* 0x8000000bff057210 */ /* 0x000fe20007f1e0ff */
[----:B------:R-:W-:Y:S01]  /*9f90*/  ULDC UR4, c[0x0][0x154] ;  /* 0x0000550000047ab9 */ /* 0x000fe20000000800 */
[----:B------:R-:W-:Y:S01]  /*9fa0*/  IMAD.MOV.U32 R7, RZ, RZ, 0x1 ;  /* 0x00000001ff077424 */ /* 0x000fe200078e00ff */
[----:B------:R-:W1:Y:S01]  /*9fb0*/  LDC R4, c[0x0][0x618] ;  /* 0x00018600ff047b82 */ /* 0x000e620000000800 */
[----:B------:R-:W-:Y:S02]  /*9fc0*/  IMAD R22, R15, R14, R10 ;  /* 0x0000000e0f167224 */ /* 0x000fe400078e020a */
[----:B------:R-:W-:-:S04]  /*9fd0*/  IMAD.X R3, RZ, RZ, ~R0, P0 ;  /* 0x000000ffff037224 */ /* 0x000fc800000e0e00 */
[-C--:B--2---:R-:W-:Y:S01]  /*9fe0*/  IMAD R0, R3, R12.reuse, RZ ;  /* 0x0000000c03007224 */ /* 0x084fe200078e02ff */
[----:B------:R-:W2:Y:S01]  /*9ff0*/  LDC R6, c[0x0][0x608] ;  /* 0x00018200ff067b82 */ /* 0x000ea20000000800 */
[----:B0-----:R-:W-:-:S04]  /*a000*/  IMAD.WIDE.U32 R2, R5, R12, R18 ;  /* 0x0000000c05027225 */ /* 0x001fc800078e0012 */
[----:B------:R-:W-:Y:S01]  /*a010*/  IMAD R5, R5, R13, R0 ;  /* 0x0000000d05057224 */ /* 0x000fe200078e0200 */
[----:B------:R-:W-:Y:S02]  /*a020*/  I2FP.F32.U32 R0, R20 ;  /* 0x0000001400007245 */ /* 0x000fe40000201000 */
[----:B------:R-:W0:Y:S01]  /*a030*/  LDC R24, c[0x0][0x658] ;  /* 0x00019600ff187b82 */ /* 0x000e220000000800 */
[----:B------:R-:W-:Y:S01]  /*a040*/  IMAD.IADD R3, R3, 0x1, R5 ;  /* 0x0000000103037824 */ /* 0x000fe200078e0205 */
[----:B---3--:R-:W-:Y:S01]  /*a050*/  ISETP.NE.U32.AND P0, PT, R26, RZ, PT ;  /* 0x000000ff1a00720c */ /* 0x008fe20003f05070 */
[----:B------:R-:W-:Y:S01]  /*a060*/  FMUL R0, R0, UR4 ;  /* 0x0000000400007c20 */ /* 0x000fe20008400000 */
[----:B------:R-:W-:Y:S02]  /*a070*/  IMAD.MOV.U32 R5, RZ, RZ, -0x1 ;  /* 0xffffffffff057424 */ /* 0x000fe400078e00ff */
[----:B------:R-:W-:Y:S01]  /*a080*/  ISETP.NE.AND.EX P0, PT, R27, RZ, PT, P0 ;  /* 0x000000ff1b00720c */ /* 0x000fe20003f05300 */
[----:B------:R3:W4:Y:S01]  /*a090*/  F2I.U32.TRUNC.NTZ R12, R0 ;  /* 0x00000000000c7305 */ /* 0x000722000020f000 */
[----:B------:R-:W3:Y:S01]  /*a0a0*/  LDC R15, c[0x0][0x148] ;  /* 0x00005200ff0f7b82 */ /* 0x000ee20000000800 */
[----:B-1----:R-:W-:-:S02]  /*a0b0*/  SHF.R.U64 R10, R2, R4, R3 ;  /* 0x00000004020a7219 */ /* 0x002fc40000001203 */
[----:B------:R-:W-:-:S05]  /*a0c0*/  SHF.R.U32.HI R3, RZ, R4, R3 ;  /* 0x00000004ff037219 */ /* 0x000fca0000011603 */
[----:B------:R-:W1:Y:S01]  /*a0d0*/  LDC R14, c[0x0][0x600] ;  /* 0x00018000ff0e7b82 */ /* 0x000e620000000800 */
[-CC-:B--2---:R-:W-:Y:S02]  /*a0e0*/  SHF.R.U64 R8, R10, R6.reuse, R3.reuse ;  /* 0x000000060a087219 */ /* 0x184fe40000001203 */
[----:B------:R-:W-:-:S05]  /*a0f0*/  SHF.R.U32.HI R3, RZ, R6, R3 ;  /* 0x00000006ff037219 */ /* 0x000fca0000011603 */
[----:B------:R-:W2:Y:S01]  /*a100*/  LDC R21, c[0x0][0x648] ;  /* 0x00019200ff157b82 */ /* 0x000ea20000000800 */
[-CC-:B0-----:R-:W-:Y:S02]  /*a110*/  SHF.R.U64 R13, R8, R24.reuse, R3.reuse ;  /* 0x00000018080d7219 */ /* 0x181fe40000001203 */
[-C--:B------:R-:W-:Y:S02]  /*a120*/  SHF.L.U32 R5, R5, R24.reuse, RZ ;  /* 0x0000001805057219 */ /* 0x080fe400000006ff */
[-C--:B------:R-:W-:Y:S01]  /*a130*/  SHF.R.U32.HI R3, RZ, R24.reuse, R3 ;  /* 0x00000018ff037219 */ /* 0x080fe20000011603 */
[----:B------:R-:W-:Y:S01]  /*a140*/  IMAD.MOV.U32 R2, RZ, RZ, R13 ;  /* 0x000000ffff027224 */ /* 0x000fe200078e000d */
[----:B------:R-:W-:Y:S01]  /*a150*/  SHF.L.U32 R24, R7, R24, RZ ;  /* 0x0000001807187219 */ /* 0x000fe200000006ff */
[----:B------:R-:W0:Y:S01]  /*a160*/  LDC R25, c[0x0][0x638] ;  /* 0x00018e00ff197b82 */ /* 0x000e220000000800 */
[----:B------:R-:W-:-:S07]  /*a170*/  LOP3.LUT R19, RZ, R5, RZ, 0x33, !PT ;  /* 0x00000005ff137212 */ /* 0x000fce00078e33ff */
[----:B------:R-:W0:Y:S01]  /*a180*/  LDC R28, c[0x0][0x610] ;  /* 0x00018400ff1c7b82 */ /* 0x000e220000000800 */
[----:B----4-:R-:W-:Y:S05]  /*a190*/  @!P0 BRA `(.L_x_289) ;  /* 0x0000000000288947 */ /* 0x010fea0003800000 */
[----:B---3--:R-:W3:Y:S02]  /*a1a0*/  LDC R0, c[0x0][0x64c] ;  /* 0x00019300ff007b82 */ /* 0x008ee40000000800 */
[----:B---3--:R-:W-:-:S05]  /*a1b0*/  IADD3 R7, P0, R13, R0, RZ ;  /* 0x000000000d077210 */ /* 0x008fca0007f1e0ff */
        /* <DEDUP_REMOVED lines=8> */
.L_x_289:
[----:B------:R-:W4:Y:S01]  /*a240*/  LDC R4, c[0x0][0x65c] ;  /* 0x00019700ff047b82 */ /* 0x000f220000000800 */
[----:B--23--:R-:W-:Y:S01]  /*a250*/  SHF.R.U64 R0, R2, R21, R3 ;  /* 0x0000001502007219 */ /* 0x00cfe20000001203 */
[----:B-1----:R-:W-:Y:S01]  /*a260*/  VIADD R3, R14, 0xffffffff ;  /* 0xffffffff0e037836 */ /* 0x002fe20000000000 */
[----:B------:R-:W-:Y:S01]  /*a270*/  LOP3.LUT R19, R8, R19, RZ, 0xc0, !PT ;  /* 0x0000001308137212 */ /* 0x000fe200078ec0ff */
[----:B------:R-:W-:Y:S02]  /*a280*/  IMAD.MOV R12, RZ, RZ, -R12 ;  /* 0x000000ffff0c7224 */ /* 0x000fe400078e0a0c */
[----:B------:R-:W-:Y:S01]  /*a290*/  IMAD.MOV R2, RZ, RZ, -R0 ;  /* 0x000000ffff027224 */ /* 0x000fe200078e0a00 */
[----:B------:R-:W-:Y:S01]  /*a2a0*/  LOP3.LUT R3, R10, R3, RZ, 0xc0, !PT ;  /* 0x000000030a037212 */ /* 0x000fe200078ec0ff */
[----:B------:R-:W-:Y:S02]  /*a2b0*/  IMAD R19, R24, R0, R19 ;  /* 0x0000000018137224 */ /* 0x000fe400078e0213 */
[----:B0-----:R-:W-:-:S04]  /*a2c0*/  IMAD R0, R2, R25, R13 ;  /* 0x0000001902007224 */ /* 0x001fc800078e020d */
[----:B------:R-:W-:Y:S01]  /*a2d0*/  IMAD R2, R0, R14, R3 ;  /* 0x0000000e00027224 */ /* 0x000fe200078e0203 */
[----:B----4-:R-:W-:Y:S01]  /*a2e0*/  ISETP.NE.AND P0, PT, R4, 0x1, PT ;  /* 0x000000010400780c */ /* 0x010fe20003f05270 */
[----:B------:R-:W-:-:S05]  /*a2f0*/  IMAD.MOV.U32 R4, RZ, RZ, 0x1 ;  /* 0x00000001ff047424 */ /* 0x000fca00078e00ff */
[----:B------:R-:W-:-:S07]  /*a300*/  PRMT R0, R4, 0x7610, R0 ;  /* 0x0000761004007816 */ /* 0x000fce0000000000 */
[----:B------:R-:W-:-:S04]  /*a310*/  @P0 IMAD R22, R15, R12, R20 ;  /* 0x0000000c0f160224 */ /* 0x000fc800078e0214 */
[----:B------:R-:W-:-:S05]  /*a320*/  IMAD R19, R19, R28, R22 ;  /* 0x0000001c13137224 */ /* 0x000fca00078e0216 */
[----:B------:R-:W-:Y:S02]  /*a330*/  SEL R22, R2, R19, !P0 ;  /* 0x0000001302167207 */ /* 0x000fe40004000000 */
[----:B------:R-:W-:Y:S01]  /*a340*/  SEL R19, R19, R2, !P0 ;  /* 0x0000000213137207 */ /* 0x000fe20004000000 */
[----:B------:R-:W-:-:S07]  /*a350*/  IMAD.MOV.U32 R2, RZ, RZ, R11 ;  /* 0x000000ffff027224 */ /* 0x000fce00078e000b */
.L_x_287:
[----:B------:R-:W-:Y:S02]  /*a360*/  LOP3.LUT P0, RZ, R0, 0xff, RZ, 0xc0, !PT ;  /* 0x000000ff00ff7812 */ /* 0x000fe4000780c0ff */
[----:B------:R-:W-:-:S11]  /*a370*/  LOP3.LUT R173, R173, 0x1, RZ, 0x3c, !PT ;  /* 0x00000001adad7812 */ /* 0x000fd600078e3cff */
[----:B------:R-:W-:Y:S05]  /*a380*/  @P0 BRA `(.L_x_290) ;  /* 0xffffff7000300947 */ /* 0x000fea000383ffff */
[----:B------:R-:W-:Y:S05]  /*a390*/  EXIT ;  /* 0x000000000000794d */ /* 0x000fea0003800000 */
.L_x_13:
[----:B------:R-:W-:-:S08]  /*a3a0*/  ISETP.NE.AND P0, PT, R0, RZ, PT ;  /* 0x000000ff0000720c */ /* 0x000fd00003f05270 */
[----:B0-----:R-:W0:-:S00]  /*a3b0*/  USETMAXREG.DEALLOC.CTAPOOL 0x28 ;  /* 0x00000028000079c8 */ /* 0x001e0000080e0500 */
[----:B------:R-:W-:Y:S05]  /*a3c0*/  @P0 EXIT ;  /* 0x000000000000094d */ /* 0x000fea0003800000 */
[----:B0-----:R-:W-:Y:S01]  /*a3d0*/  LOP3.LUT P0, RZ, R8, 0xff, RZ, 0xc0, !PT ;  /* 0x000000ff08ff7812 */ /* 0x001fe2000780c0ff */
[----:B------:R-:W-:Y:S02]  /*a3e0*/  IMAD.MOV.U32 R0, RZ, RZ, 0x1 ;  /* 0x00000001ff007424 */ /* 0x000fe400078e00ff */
[----:B------:R-:W-:-:S10]  /*a3f0*/  IMAD.MOV.U32 R7, RZ, RZ, RZ ;  /* 0x000000ffff077224 */ /* 0x000fd400078e00ff */
[----:B------:R-:W-:Y:S05]  /*a400*/  @!P0 BRA `(.L_x_291) ;  /* 0x0000000c001c8947 */ /* 0x000fea0003800000 */
[----:B------:R-:W-:Y:S01]  /*a410*/  LOP3.LUT P0, RZ, R4, 0x1f, RZ, 0xc0, !PT ;  /* 0x0000001f04ff7812 */ /* 0x000fe2000780c0ff */
[----:B------:R-:W-:Y:S01]  /*a420*/  ULDC UR5, c[0x0][0x658] ;  /* 0x0001960000057ab9 */ /* 0x000fe20000000800 */
[----:B------:R-:W-:Y:S01]  /*a430*/  UMOV UR6, 0xffffffff ;  /* 0xffffffff00067882 */ /* 0x000fe20000000000 */
[----:B------:R-:W-:Y:S01]  /*a440*/  BSSY B0, `(.L_x_291) ;  /* 0x00000c3000007945 */ /* 0x000fe20003800000 */
[----:B------:R-:W-:Y:S01]  /*a450*/  USHF.L.U32 UR6, UR6, UR5, URZ ;  /* 0x0000000506067299 */ /* 0x000fe2000800063f */
[C---:B------:R-:W-:Y:S01]  /*a460*/  ISETP.NE.AND P2, PT, R3.reuse, RZ, PT ;  /* 0x000000ff0300720c */ /* 0x040fe20003f45270 */
[----:B------:R-:W-:Y:S01]  /*a470*/  IMAD.MOV.U32 R8, RZ, RZ, 0x1 ;  /* 0x00000001ff087424 */ /* 0x000fe200078e00ff */
[----:B------:R-:W-:Y:S01]  /*a480*/  ISETP.NE.OR P0, PT, R3, RZ, !P0 ;  /* 0x000000ff0300720c */ /* 0x000fe20004705670 */
[----:B------:R-:W-:Y:S01]  /*a490*/  IMAD.MOV.U32 R0, RZ, RZ, 0x1 ;  /* 0x00000001ff007424 */ /* 0x000fe200078e00ff */
[----:B------:R-:W-:Y:S01]  /*a4a0*/  LOP3.LUT R6, R16, 0x2, RZ, 0xfc, !PT ;  /* 0x0000000210067812 */ /* 0x000fe200078efcff */
[----:B------:R-:W-:Y:S01]  /*a4b0*/  IMAD.MOV.U32 R7, RZ, RZ, RZ ;  /* 0x000000ffff077224 */ /* 0x000fe200078e00ff */
[----:B------:R-:W-:Y:S01]  /*a4c0*/  ULDC UR4, c[0x0][0x600] ;  /* 0x0001800000047ab9 */ /* 0x000fe20000000800 */
[----:B------:R-:W-:Y:S01]  /*a4d0*/  UMOV UR7, 0x1 ;  /* 0x0000000100077882 */ /* 0x000fe20000000000 */
[----:B------:R-:W-:-:S02]  /*a4e0*/  UIADD3 UR19, UR40, 0x1, URZ ;  /* 0x0000000128137890 */ /* 0x000fc4000fffe03f */
[----:B------:R-:W-:Y:S02]  /*a4f0*/  UIADD3 UR15, UR4, -0x1, URZ ;  /* 0xffffffff040f7890 */ /* 0x000fe4000fffe03f */
[----:B------:R-:W-:Y:S02]  /*a500*/  USHF.L.U32 UR17, UR7, UR5, URZ ;  /* 0x0000000507117299 */ /* 0x000fe4000800063f */
[----:B------:R-:W-:Y:S01]  /*a510*/  ULOP3.LUT UR16, URZ, UR6, URZ, 0x33, !UPT ;  /* 0x000000063f107292 */ /* 0x000fe2000f8e333f */
[----:B------:R-:W-:-:S11]  /*a520*/  ULDC.64 UR20, c[0x0][0x198] ;  /* 0x0000660000147ab9 */ /* 0x000fd60000000a00 */
.L_x_303:
[----:B------:R-:W-:-:S03]  /*a530*/  UMOV UR4, 0xffffffff ;  /* 0xffffffff00047882 */ /* 0x000fc60000000000 */
[----:B------:R-:W-:Y:S05]  /*a540*/  BRA.DIV UR4, `(.L_x_292) ;  /* 0x0000001204047947 */ /* 0x000fea000b800000 */
[----:B------:R-:W-:-:S13]  /*a550*/  ELECT P6, URZ, PT ;  /* 0x00000000003f782f */ /* 0x000fda00038c0000 */
.L_x_317:
[----:B------:R-:W0:Y:S01]  /*a560*/  LDC R3, c[0x0][0x28c] ;  /* 0x0000a300ff037b82 */ /* 0x000e220000000800 */
[----:B------:R-:W-:Y:S01]  /*a570*/  BSSY B1, `(.L_x_293) ;  /* 0x0000037000017945 */ /* 0x000fe20003800000 */
[----:B0-----:R-:W-:-:S13]  /*a580*/  ISETP.LT.OR P6, PT, R3, 0x1, !P6 ;  /* 0x000000010300780c */ /* 0x001fda00077c1670 */
[----:B------:R-:W-:Y:S05]  /*a590*/  @P6 BRA `(.L_x_294) ;  /* 0x0000000000d06947 */ /* 0x000fea0003800000 */
[----:B------:R-:W-:Y:S02]  /*a5a0*/  IMAD.SHL.U32 R22, R22, 0x100, RZ ;  /* 0x0000010016167824 */ /* 0x000fe400078e00ff */
[----:B------:R-:W-:Y:S02]  /*a5b0*/  IMAD.SHL.U32 R19, R19, 0x40, RZ ;  /* 0x0000004013137824 */ /* 0x000fe400078e00ff */
[----:B------:R-:W-:Y:S02]  /*a5c0*/  IMAD.MOV.U32 R12, RZ, RZ, RZ ;  /* 0x000000ffff0c7224 */ /* 0x000fe400078e00ff */
[----:B------:R-:W-:Y:S02]  /*a5d0*/  IMAD.U32 R13, RZ, RZ, UR19 ;  /* 0x00000013ff0d7e24 */ /* 0x000fe4000f8e00ff */
[----:B------:R-:W-:Y:S02]  /*a5e0*/  IMAD.MOV.U32 R3, RZ, RZ, R0 ;  /* 0x000000ffff037224 */ /* 0x000fe400078e0000 */
[----:B------:R-:W-:-:S07]  /*a5f0*/  IMAD.MOV.U32 R4, RZ, RZ, R7 ;  /* 0x000000ffff047224 */ /* 0x000fce00078e0007 */
.L_x_298:
[----:B------:R-:W0:Y:S01]  /*a600*/  S2R R10, SR_CgaCtaId ;  /* 0x00000000000a7919 */ /* 0x000e220000008800 */
[----:B------:R-:W-:Y:S01]  /*a610*/  MOV R5, 0x400 ;  /* 0x0000040000057802 */ /* 0x000fe20000000f00 */
[----:B------:R-:W1:Y:S03]  /*a620*/  @!P2 LDC R9, c[0x0][0x500] ;  /* 0x00014000ff09ab82 */ /* 0x000e660000000800 */
[----:B0-----:R-:W-:Y:S02]  /*a630*/  LEA R11, R10, R5, 0x18 ;  /* 0x000000050a0b7211 */ /* 0x001fe400078ec0ff */
[----:B------:R-:W-:-:S03]  /*a640*/  SHF.L.U32 R5, R3, 0x1f, RZ ;  /* 0x0000001f03057819 */ /* 0x000fc600000006ff */
[----:B------:R-:W-:-:S04]  /*a650*/  IMAD R10, R4, 0x8, R11 ;  /* 0x00000008040a7824 */ /* 0x000fc800078e020b */
[----:B------:R-:W0:Y:S02]  /*a660*/  SYNCS.PHASECHK.TRANS64.TRYWAIT P1, [R10+URZ+0x28], R5 ;  /* 0x000028050a0075a7 */ /* 0x000e24000802017f */
[----:B01----:R-:W-:Y:S05]  /*a670*/  @!P1 BRA `(.L_x_295) ;  /* 0x0000000c00d89947 */ /* 0x003fea0003800000 */
.L_x_318:
[----:B0-----:R-:W-:Y:S01]  /*a680*/  PRMT R5, R6, 0x9910, RZ ;  /* 0x0000991006057816 */ /* 0x001fe200000000ff */
[----:B------:R0:W-:Y:S03]  /*a690*/  @!P2 SYNCS.ARRIVE.TRANS64 RZ, [R10+URZ], R9 ;  /* 0x000000090affa9a7 */ /* 0x0001e6000800003f */
[----:B------:R-:W-:-:S13]  /*a6a0*/  ISETP.NE.AND P1, PT, R5, 0x2, PT ;  /* 0x000000020500780c */ /* 0x000fda0003f25270 */
[----:B0-----:R-:W-:Y:S05]  /*a6b0*/  @P1 BRA `(.L_x_296) ;  /* 0x0000000000041947 */ /* 0x001fea0003800000 */
[----:B------:R-:W-:Y:S01]  /*a6c0*/  BPT.TRAP 0x1 ;  /* 0x000000040000795c */ /* 0x000fe20000300000 */
.L_x_296:
[----:B------:R-:W-:Y:S05]  /*a6d0*/  @P0 BRA `(.L_x_297) ;  /* 0x0000000000040947 */ /* 0x000fea0003800000 */
[----:B------:R-:W-:Y:S01]  /*a6e0*/  BPT.TRAP 0x1 ;  /* 0x000000040000795c */ /* 0x000fe20000300000 */
.L_x_297:
[--C-:B------:R-:W-:Y:S01]  /*a6f0*/  IMAD R5, R4, 0x2000, R11.reuse ;  /* 0x0000200004057824 */ /* 0x100fe200078e020b */
[----:B------:R-:W-:Y:S01]  /*a700*/  R2UR UR9, R10 ;  /* 0x000000000a0972ca */ /* 0x000fe200000e0000 */
[C---:B------:R-:W-:Y:S01]  /*a710*/  IMAD R11, R4.reuse, 0x8000, R11 ;  /* 0x00008000040b7824 */ /* 0x040fe200078e020b */
[----:B------:R-:W-:Y:S01]  /*a720*/  UIADD3 UR4, UP0, UR20, 0xf0, URZ ;  /* 0x000000f014047890 */ /* 0x000fe2000ff1e03f */
[----:B------:R-:W-:Y:S01]  /*a730*/  VIADD R13, R13, 0xffffffff ;  /* 0xffffffff0d0d7836 */ /* 0x000fe20000000000 */
[----:B------:R-:W-:Y:S01]  /*a740*/  R2UR UR5, R5 ;  /* 0x00000000050572ca */ /* 0x000fe200000e0000 */
[----:B------:R-:W-:Y:S01]  /*a750*/  UIADD3 UR22, UP1, UR20, 0x1f0, URZ ;  /* 0x000001f014167890 */ /* 0x000fe2000ff3e03f */
[----:B------:R-:W-:Y:S01]  /*a760*/  R2UR UR8, R11 ;  /* 0x000000000b0872ca */ /* 0x000fe200000e0000 */
[----:B------:R-:W-:Y:S01]  /*a770*/  VIADD R4, R4, 0x1 ;  /* 0x0000000104047836 */ /* 0x000fe20000000000 */
[----:B------:R-:W-:Y:S01]  /*a780*/  R2UR UR11, R19 ;  /* 0x00000000130b72ca */ /* 0x000fe200000e0000 */
[----:B------:R-:W-:Y:S01]  /*a790*/  UIADD3.X UR23, URZ, UR21, URZ, UP1, !UPT ;  /* 0x000000153f177290 */ /* 0x000fe20008ffe43f */
[----:B------:R-:W-:Y:S01]  /*a7a0*/  R2UR UR10, R12 ;  /* 0x000000000c0a72ca */ /* 0x000fe200000e0000 */
[----:B------:R-:W-:Y:S01]  /*a7b0*/  UMOV UR6, 0x0 ;  /* 0x0000000000067882 */ /* 0x000fe20000000000 */
[----:B------:R-:W-:Y:S01]  /*a7c0*/  R2UR UR12, R2 ;  /* 0x00000000020c72ca */ /* 0x000fe200000e0000 */
[----:B------:R-:W-:Y:S01]  /*a7d0*/  UMOV UR7, 0x10000000 ;  /* 0x1000000000077882 */ /* 0x000fe20000000000 */
[----:B------:R-:W-:Y:S01]  /*a7e0*/  R2UR UR18, R22 ;  /* 0x00000000161272ca */ /* 0x000fe200000e0000 */
[----:B------:R-:W-:Y:S01]  /*a7f0*/  VIADD R12, R12, 0x40 ;  /* 0x000000400c0c7836 */ /* 0x000fe20000000000 */
[----:B------:R-:W-:Y:S01]  /*a800*/  ISETP.GT.AND P3, PT, R13, 0x1, PT ;  /* 0x000000010d00780c */ /* 0x000fe20003f64270 */
[----:B------:R-:W-:Y:S01]  /*a810*/  UIADD3 UR13, UR5, 0x180, URZ ;  /* 0x00000180050d7890 */ /* 0x000fe2000fffe03f */
[----:B------:R-:W-:Y:S01]  /*a820*/  ISETP.NE.AND P1, PT, R4, 0x5, PT ;  /* 0x000000050400780c */ /* 0x000fe20003f25270 */
[----:B------:R-:W-:-:S02]  /*a830*/  UIADD3.X UR5, URZ, UR21, URZ, UP0, !UPT ;  /* 0x000000153f057290 */ /* 0x000fc400087fe43f */
[----:B------:R-:W-:Y:S01]  /*a840*/  UIADD3 UR14, UR8, 0xa180, URZ ;  /* 0x0000a180080e7890 */ /* 0x000fe2000fffe03f */
[----:B------:R-:W-:Y:S02]  /*a850*/  SEL R10, RZ, 0x1, P1 ;  /* 0x00000001ff0a7807 */ /* 0x000fe40000800000 */
[----:B------:R-:W-:Y:S01]  /*a860*/  UMOV UR8, UR13 ;  /* 0x0000000d00087c82 */ /* 0x000fe20008000000 */
[----:B------:R-:W-:Y:S02]  /*a870*/  SEL R4, R4, RZ, P1 ;  /* 0x000000ff04047207 */ /* 0x000fe40000800000 */
[----:B------:R-:W-:Y:S01]  /*a880*/  LOP3.LUT R3, R3, R10, RZ, 0x3c, !PT ;  /* 0x0000000a03037212 */ /* 0x000fe200078e3cff */
[----:B------:R0:W-:Y:S02]  /*a890*/  UTMALDG.3D [UR8], [UR4], desc[UR6] ;  /* 0x00000608040075b4 */ /* 0x0001e40008011000 */
[----:B0-----:R-:W-:Y:S01]  /*a8a0*/  UMOV UR8, UR14 ;  /* 0x0000000e00087c82 */ /* 0x001fe20008000000 */
[----:B------:R-:W-:-:S02]  /*a8b0*/  UMOV UR11, UR18 ;  /* 0x00000012000b7c82 */ /* 0x000fc40008000000 */
[----:B------:R0:W-:Y:S02]  /*a8c0*/  UTMALDG.3D [UR8], [UR22], desc[UR6] ;  /* 0x00000608160075b4 */ /* 0x0001e40008011000 */
[----:B0-----:R-:W-:Y:S05]  /*a8d0*/  @P3 BRA `(.L_x_298) ;  /* 0xfffffffc00483947 */ /* 0x001fea000383ffff */
.L_x_294:
[----:B------:R-:W-:Y:S05]  /*a8e0*/  BSYNC B1 ;  /* 0x0000000000017941 */ /* 0x000fea0003800000 */
.L_x_293:
[----:B------:R-:W2:Y:S01]  /*a8f0*/  LDL.64 R10, [R1] ;  /* 0x00000000010a7983 */ /* 0x000ea20000100a00 */
[----:B------:R-:W-:Y:S01]  /*a900*/  LOP3.LUT P4, RZ, R8, 0xff, RZ, 0xc0, !PT ;  /* 0x000000ff08ff7812 */ /* 0x000fe2000788c0ff */
[----:B------:R-:W-:Y:S01]  /*a910*/  VIADD R4, R7, UR40 ;  /* 0x0000002807047c36 */ /* 0x000fe20008000000 */
[----:B------:R-:W-:Y:S01]  /*a920*/  ULDC.64 UR4, c[0x0][0x650] ;  /* 0x0001940000047ab9 */ /* 0x000fe20000000a00 */
[----:B------:R-:W-:Y:S01]  /*a930*/  IMAD.U32 R7, RZ, RZ, UR40 ;  /* 0x00000028ff077e24 */ /* 0x000fe2000f8e00ff */
[----:B------:R-:W-:Y:S01]  /*a940*/  UISETP.GE.U32.AND UP0, UPT, UR40, 0x5, UPT ;  /* 0x000000052800788c */ /* 0x000fe2000bf06070 */
[----:B------:R-:W-:Y:S01]  /*a950*/  BSSY B1, `(.L_x_299) ;  /* 0x000006f000017945 */ /* 0x000fe20003800000 */
[----:B------:R-:W-:Y:S01]  /*a960*/  ISETP.GT.U32.AND P1, PT, R4, 0x4, PT ;  /* 0x000000040400780c */ /* 0x000fe20003f24070 */
[----:B------:R-:W-:Y:S01]  /*a970*/  IMAD.MOV.U32 R19, RZ, RZ, -0x1 ;  /* 0xffffffffff137424 */ /* 0x000fe200078e00ff */
[----:B------:R-:W-:Y:S01]  /*a980*/  PRMT R8, RZ, 0x7610, R8 ;  /* 0x00007610ff087816 */ /* 0x000fe20000000008 */
[----:B------:R-:W-:Y:S01]  /*a990*/  IMAD.MOV.U32 R22, RZ, RZ, -0x1 ;  /* 0xffffffffff167424 */ /* 0x000fe200078e00ff */
[----:B------:R-:W-:-:S02]  /*a9a0*/  ISETP.LT.U32.AND P1, PT, R7, 0x5, P1 ;  /* 0x000000050700780c */ /* 0x000fc40000f21070 */
[----:B------:R-:W-:Y:S01]  /*a9b0*/  PLOP3.LUT P3, PT, PT, PT, UP0, 0x80, 0x0 ;  /* 0x000000000000781c */ /* 0x000fe20003f6f008 */
[----:B------:R-:W0:Y:S01]  /*a9c0*/  @P4 S2R R3, SR_CgaCtaId ;  /* 0x0000000000034919 */ /* 0x000e220000008800 */
[----:B------:R-:W-:-:S04]  /*a9d0*/  @P4 MOV R2, 0x400 ;  /* 0x0000040000024802 */ /* 0x000fc80000000f00 */
[----:B0-----:R-:W-:Y:S01]  /*a9e0*/  @P4 LEA R5, R3, R2, 0x18 ;  /* 0x0000000203054211 */ /* 0x001fe200078ec0ff */
[----:B------:R-:W-:-:S03]  /*a9f0*/  IMAD.WIDE.U32 R2, R4, -0x33333333, RZ ;  /* 0xcccccccd04027825 */ /* 0x000fc600078e00ff */
[----:B------:R0:W-:Y:S01]  /*aa00*/  @P4 SYNCS.ARRIVE.TRANS64.A1T0 RZ, [R5+URZ+0x88], RZ ;  /* 0x000088ff05ff49a7 */ /* 0x0001e2000810003f */
[----:B------:R-:W-:Y:S01]  /*aa10*/  IMAD.MOV.U32 R2, RZ, RZ, -0x1 ;  /* 0xffffffffff027424 */ /* 0x000fe200078e00ff */
[----:B0-----:R-:W-:Y:S02]  /*aa20*/  SHF.R.U32.HI R5, RZ, 0x2, R3 ;  /* 0x00000002ff057819 */ /* 0x001fe40000011603 */
[----:B------:R-:W-:-:S03]  /*aa30*/  SEL R3, RZ, 0x1, !P1 ;  /* 0x00000001ff037807 */ /* 0x000fc60004800000 */
[----:B------:R-:W-:Y:S01]  /*aa40*/  IMAD R7, R5, -0x5, R4 ;  /* 0xfffffffb05077824 */ /* 0x000fe200078e0204 */
[----:B------:R-:W-:Y:S02]  /*aa50*/  LOP3.LUT R0, R0, R3, RZ, 0x3c, !PT ;  /* 0x0000000300007212 */ /* 0x000fe400078e3cff */
[----:B------:R-:W-:Y:S02]  /*aa60*/  PRMT R3, RZ, 0x7610, R3 ;  /* 0x00007610ff037816 */ /* 0x000fe40000000003 */
[----:B------:R-:W-:Y:S02]  /*aa70*/  @P3 LOP3.LUT R0, R0, 0x1, R5, 0x78, !PT ;  /* 0x0000000100003812 */ /* 0x000fe400078e7805 */
[----:B--2---:R-:W-:-:S04]  /*aa80*/  IADD3 R18, P4, R18, R10, RZ ;  /* 0x0000000a12127210 */ /* 0x004fc80007f9e0ff */
[----:B------:R-:W-:Y:S01]  /*aa90*/  ISETP.GE.U32.AND P1, PT, R18, UR4, PT ;  /* 0x0000000412007c0c */ /* 0x000fe2000bf26070 */
[----:B------:R-:W-:-:S05]  /*aaa0*/  IMAD.X R17, R17, 0x1, R23, P4 ;  /* 0x0000000111117824 */ /* 0x000fca00020e0617 */
[----:B------:R-:W-:-:S13]  /*aab0*/  ISETP.GE.U32.AND.EX P1, PT, R17, UR5, PT, P1 ;  /* 0x0000000511007c0c */ /* 0x000fda000bf26110 */
[----:B------:R-:W-:Y:S05]  /*aac0*/  @P1 BRA `(.L_x_300) ;  /* 0x00000004005c1947 */ /* 0x000fea0003800000 */
[----:B------:R-:W0:Y:S01]  /*aad0*/  S2R R11, SR_CTAID.X ;  /* 0x00000000000b7919 */ /* 0x000e220000002500 */
[----:B------:R-:W-:Y:S01]  /*aae0*/  ULDC.64 UR4, c[0x0][0x628] ;  /* 0x00018a0000047ab9 */ /* 0x000fe20000000a00 */
[----:B------:R-:W1:Y:S01]  /*aaf0*/  LDC R12, c[0x0][0x144] ;  /* 0x00005100ff0c7b82 */ /* 0x000e620000000800 */
[----:B------:R-:W-:Y:S01]  /*ab00*/  ISETP.NE.U32.AND P1, PT, RZ, UR4, PT ;  /* 0x00000004ff007c0c */ /* 0x000fe2000bf25070 */
[----:B------:R-:W2:Y:S01]  /*ab10*/  S2R R9, SR_CTAID.Y ;  /* 0x0000000000097919 */ /* 0x000ea20000002600 */
[----:B------:R-:W-:Y:S01]  /*ab20*/  ULDC UR6, c[0x0][0x150] ;  /* 0x0000540000067ab9 */ /* 0x000fe20000000800 */
[----:B------:R-:W-:Y:S01]  /*ab30*/  ULDC UR7, c[0x0][0x630] ;  /* 0x00018c0000077ab9 */ /* 0x000fe20000000800 */
[----:B------:R-:W-:Y:S01]  /*ab40*/  ISETP.NE.AND.EX P1, PT, RZ, UR5, PT, P1 ;  /* 0x00000005ff007c0c */ /* 0x000fe2000bf25310 */
[----:B------:R-:W-:Y:S01]  /*ab50*/  IMAD.MOV.U32 R2, RZ, RZ, R18 ;  /* 0x000000ffff027224 */ /* 0x000fe200078e0012 */
[----:B0-----:R-:W-:-:S05]  /*ab60*/  I2FP.F32.U32 R3, R11 ;  /* 0x0000000b00037245 */ /* 0x001fca0000201000 */
[----:B------:R-:W-:Y:S01]  /*ab70*/  FMUL R14, R3, UR6 ;  /* 0x00000006030e7c20 */ /* 0x000fe20008400000 */
[----:B------:R-:W-:-:S05]  /*ab80*/  IMAD.MOV.U32 R3, RZ, RZ, R17 ;  /* 0x000000ffff037224 */ /* 0x000fca00078e0011 */
[----:B--2---:R-:W-:Y:S05]  /*ab90*/  @!P1 BRA `(.L_x_301) ;  /* 0x0000000000289947 */ /* 0x004fea0003800000 */
[----:B------:R-:W-:Y:S02]  /*aba0*/  ULDC UR6, c[0x0][0x634] ;  /* 0x00018d0000067ab9 */ /* 0x000fe40000000800 */
[----:B------:R-:W-:-:S05]  /*abb0*/  IADD3 R3, P1, R18, UR6, RZ ;  /* 0x0000000612037c10 */ /* 0x000fca000ff3e0ff */
[----:B------:R-:W-:-:S04]  /*abc0*/  IMAD.X R13, RZ, RZ, R17, P1 ;  /* 0x000000ffff0d7224 */ /* 0x000fc800008e0611 */
[----:B------:R-:W-:-:S04]  /*abd0*/  IMAD.WIDE.U32 R4, R13, UR4, RZ ;  /* 0x000000040d047c25 */ /* 0x000fc8000f8e00ff */
[----:B------:R-:W-:-:S04]  /*abe0*/  IMAD.WIDE.U32 R4, P1, R3, UR5, R4 ;  /* 0x0000000503047c25 */ /* 0x000fc8000f820004 */
[----:B------:R-:W-:-:S04]  /*abf0*/  IMAD.WIDE.U32 R2, R3, UR4, RZ ;  /* 0x0000000403027c25 */ /* 0x000fc8000f8e00ff */
[----:B------:R-:W-:Y:S01]  /*ac00*/  IMAD.MOV.U32 R2, RZ, RZ, R5 ;  /* 0x000000ffff027224 */ /* 0x000fe200078e0005 */
[----:B------:R-:W-:Y:S01]  /*ac10*/  IADD3 RZ, P3, R3, R4, RZ ;  /* 0x0000000403ff7210 */ /* 0x000fe20007f7e0ff */
[----:B------:R-:W-:-:S04]  /*ac20*/  IMAD.X R3, RZ, RZ, RZ, P1 ;  /* 0x000000ffff037224 */ /* 0x000fc800008e06ff */
[----:B------:R-:W-:-:S08]  /*ac30*/  IMAD.WIDE.U32.X R2, R13, UR5, R2, P3 ;  /* 0x000000050d027c25 */ /* 0x000fd000098e0402 */
.L_x_301:
[--C-:B------:R-:W-:Y:S01]  /*ac40*/  SHF.R.U64 R10, R2, UR7, R3.reuse ;  /* 0x00000007020a7c19 */ /* 0x100fe20008001203 */
[----:B------:R-:W0:Y:S01]  /*ac50*/  F2I.U32.TRUNC.NTZ R14, R14 ;  /* 0x0000000e000e7305 */ /* 0x000e22000020f000 */
[----:B------:R-:W-:Y:S01]  /*ac60*/  SHF.R.U32.HI R2, RZ, UR7, R3 ;  /* 0x00000007ff027c19 */ /* 0x000fe20008011603 */
[----:B------:R-:W-:Y:S01]  /*ac70*/  ULDC.64 UR4, c[0x0][0x620] ;  /* 0x0001880000047ab9 */ /* 0x000fe20000000a00 */
[----:B------:R-:W-:Y:S01]  /*ac80*/  IADD3 R5, P1, RZ, -R10, RZ ;  /* 0x8000000aff057210 */ /* 0x000fe20007f3e0ff */
[----:B------:R-:W-:Y:S01]  /*ac90*/  IMAD.MOV.U32 R3, RZ, RZ, R17 ;  /* 0x000000ffff037224 */ /* 0x000fe200078e0011 */
[----:B------:R-:W-:-:S03]  /*aca0*/  ULDC.64 UR6, c[0x0][0x640] ;  /* 0x0001900000067ab9 */ /* 0x000fc60000000a00 */
[----:B------:R-:W-:Y:S01]  /*acb0*/  IMAD.X R2, RZ, RZ, ~R2, P1 ;  /* 0x000000ffff027224 */ /* 0x000fe200008e0e02 */
[----:B------:R-:W-:-:S03]  /*acc0*/  ISETP.NE.U32.AND P1, PT, RZ, UR6, PT ;  /* 0x00000006ff007c0c */ /* 0x000fc6000bf25070 */
[----:B------:R-:W-:Y:S01]  /*acd0*/  IMAD R4, R2, UR4, RZ ;  /* 0x0000000402047c24 */ /* 0x000fe2000f8e02ff */
[----:B------:R-:W-:Y:S01]  /*ace0*/  ISETP.NE.AND.EX P1, PT, RZ, UR7, PT, P1 ;  /* 0x00000007ff007c0c */ /* 0x000fe2000bf25310 */
[----:B------:R-:W-:-:S04]  /*acf0*/  IMAD.MOV.U32 R2, RZ, RZ, R18 ;  /* 0x000000ffff027224 */ /* 0x000fc800078e0012 */
[----:B------:R-:W-:Y:S01]  /*ad00*/  IMAD.WIDE.U32 R2, R5, UR4, R2 ;  /* 0x0000000405027c25 */ /* 0x000fe2000f8e0002 */
[----:B------:R-:W-:-:S03]  /*ad10*/  ULDC UR4, c[0x0][0x618] ;  /* 0x0001860000047ab9 */ /* 0x000fc60000000800 */
[----:B------:R-:W-:Y:S01]  /*ad20*/  IMAD R5, R5, UR5, R4 ;  /* 0x0000000505057c24 */ /* 0x000fe2000f8e0204 */
[----:B------:R-:W-:Y:S01]  /*ad30*/  ULDC UR5, c[0x0][0x154] ;  /* 0x0000550000057ab9 */ /* 0x000fe20000000800 */
[----:B0-----:R-:W-:Y:S02]  /*ad40*/  IMAD.MOV R4, RZ, RZ, -R14 ;  /* 0x000000ffff047224 */ /* 0x001fe400078e0a0e */
[----:B------:R-:W0:Y:S01]  /*ad50*/  LDC R14, c[0x0][0x148] ;  /* 0x00005200ff0e7b82 */ /* 0x000e220000000800 */
[----:B------:R-:W-:Y:S02]  /*ad60*/  IMAD.IADD R3, R3, 0x1, R5 ;  /* 0x0000000103037824 */ /* 0x000fe400078e0205 */
[----:B-1----:R-:W-:Y:S01]  /*ad70*/  IMAD R11, R12, R4, R11 ;  /* 0x000000040c0b7224 */ /* 0x002fe200078e020b */
[----:B------:R-:W-:Y:S02]  /*ad80*/  I2FP.F32.U32 R4, R9 ;  /* 0x0000000900047245 */ /* 0x000fe40000201000 */
[----:B------:R-:W-:-:S02]  /*ad90*/  SHF.R.U64 R12, R2, UR4, R3 ;  /* 0x00000004020c7c19 */ /* 0x000fc40008001203 */
[----:B------:R-:W-:Y:S01]  /*ada0*/  SHF.R.U32.HI R3, RZ, UR4, R3 ;  /* 0x00000004ff037c19 */ /* 0x000fe20008011603 */
[----:B------:R-:W-:Y:S01]  /*adb0*/  FMUL R4, R4, UR5 ;  /* 0x0000000504047c20 */ /* 0x000fe20008400000 */
[----:B------:R-:W-:Y:S02]  /*adc0*/  ULDC UR4, c[0x0][0x608] ;  /* 0x0001820000047ab9 */ /* 0x000fe40000000800 */
[--C-:B------:R-:W-:Y:S01]  /*add0*/  SHF.R.U64 R15, R12, UR4, R3.reuse ;  /* 0x000000040c0f7c19 */ /* 0x100fe20008001203 */
[----:B------:R1:W2:Y:S01]  /*ade0*/  F2I.U32.TRUNC.NTZ R20, R4 ;  /* 0x0000000400147305 */ /* 0x0002a2000020f000 */
[----:B------:R-:W-:Y:S01]  /*adf0*/  SHF.R.U32.HI R2, RZ, UR4, R3 ;  /* 0x00000004ff027c19 */ /* 0x000fe20008011603 */
[----:B------:R-:W-:-:S03]  /*ae00*/  ULDC UR4, c[0x0][0x658] ;  /* 0x0001960000047ab9 */ /* 0x000fc60000000800 */
[--C-:B------:R-:W-:Y:S02]  /*ae10*/  SHF.R.U64 R13, R15, UR4, R2.reuse ;  /* 0x000000040f0d7c19 */ /* 0x100fe40008001202 */
[----:B------:R-:W-:-:S03]  /*ae20*/  SHF.R.U32.HI R19, RZ, UR4, R2 ;  /* 0x00000004ff137c19 */ /* 0x000fc60008011602 */
[----:B------:R-:W-:Y:S02]  /*ae30*/  IMAD.MOV.U32 R2, RZ, RZ, R13 ;  /* 0x000000ffff027224 */ /* 0x000fe400078e000d */
[----:B------:R-:W-:Y:S01]  /*ae40*/  IMAD.MOV.U32 R3, RZ, RZ, R19 ;  /* 0x000000ffff037224 */ /* 0x000fe200078e0013 */
[----:B-1----:R-:W-:Y:S06]  /*ae50*/  @!P1 BRA `(.L_x_302) ;  /* 0x0000000000289947 */ /* 0x002fec0003800000 */
        /* <DEDUP_REMOVED lines=10> */
.L_x_302:
[----:B------:R-:W1:Y:S01]  /*af00*/  LDC R4, c[0x0][0x65c] ;  /* 0x00019700ff047b82 */ /* 0x000e620000000800 */
[----:B------:R-:W-:Y:S01]  /*af10*/  ULDC UR4, c[0x0][0x648] ;  /* 0x0001920000047ab9 */ /* 0x000fe20000000800 */
[----:B------:R-:W-:Y:S01]  /*af20*/  LOP3.LUT R15, R15, UR16, RZ, 0xc0, !PT ;  /* 0x000000100f0f7c12 */ /* 0x000fe2000f8ec0ff */
[----:B--2---:R-:W-:Y:S01]  /*af30*/  IMAD.MOV R20, RZ, RZ, -R20 ;  /* 0x000000ffff147224 */ /* 0x004fe200078e0a14 */
[----:B------:R-:W-:Y:S01]  /*af40*/  SHF.R.U64 R2, R2, UR4, R3 ;  /* 0x0000000402027c19 */ /* 0x000fe20008001203 */
[----:B------:R-:W-:Y:S01]  /*af50*/  ULDC UR4, c[0x0][0x638] ;  /* 0x00018e0000047ab9 */ /* 0x000fe20000000800 */
[----:B------:R-:W-:Y:S01]  /*af60*/  LOP3.LUT R12, R12, UR15, RZ, 0xc0, !PT ;  /* 0x0000000f0c0c7c12 */ /* 0x000fe2000f8ec0ff */
[----:B------:R-:W-:Y:S01]  /*af70*/  ULDC UR5, c[0x0][0x610] ;  /* 0x0001840000057ab9 */ /* 0x000fe20000000800 */
[----:B------:R-:W-:Y:S01]  /*af80*/  IMAD.MOV.U32 R3, RZ, RZ, 0x1 ;  /* 0x00000001ff037424 */ /* 0x000fe200078e00ff */
[----:B-1----:R-:W-:Y:S01]  /*af90*/  ISETP.NE.AND P1, PT, R4, 0x1, PT ;  /* 0x000000010400780c */ /* 0x002fe20003f25270 */
[----:B------:R-:W-:-:S02]  /*afa0*/  IMAD.MOV R4, RZ, RZ, -R2 ;  /* 0x000000ffff047224 */ /* 0x000fc400078e0a02 */
[----:B------:R-:W-:Y:S02]  /*afb0*/  IMAD R2, R2, UR17, R15 ;  /* 0x0000001102027c24 */ /* 0x000fe4000f8e020f */
[----:B------:R-:W-:Y:S01]  /*afc0*/  IMAD R13, R4, UR4, R13 ;  /* 0x00000004040d7c24 */ /* 0x000fe2000f8e020d */
[----:B------:R-:W-:-:S07]  /*afd0*/  ULDC UR4, c[0x0][0x600] ;  /* 0x0001800000047ab9 */ /* 0x000fce0000000800 */
[----:B0-----:R-:W-:-:S04]  /*afe0*/  @P1 IMAD R11, R14, R20, R9 ;  /* 0x000000140e0b1224 */ /* 0x001fc800078e0209 */
[----:B------:R-:W-:Y:S02]  /*aff0*/  IMAD R11, R2, UR5, R11 ;  /* 0x00000005020b7c24 */ /* 0x000fe4000f8e020b */
[----:B------:R-:W-:-:S05]  /*b000*/  IMAD R2, R13, UR4, R12 ;  /* 0x000000040d027c24 */ /* 0x000fca000f8e020c */
[----:B------:R-:W-:Y:S02]  /*b010*/  SEL R22, R2, R11, !P1 ;  /* 0x0000000b02167207 */ /* 0x000fe40004800000 */
[----:B------:R-:W-:Y:S01]  /*b020*/  SEL R19, R11, R2, !P1 ;  /* 0x000000020b137207 */ /* 0x000fe20004800000 */
[----:B------:R-:W-:-:S07]  /*b030*/  IMAD.MOV.U32 R2, RZ, RZ, R10 ;  /* 0x000000ffff027224 */ /* 0x000fce00078e000a */
.L_x_300:
[----:B------:R-:W-:Y:S05]  /*b040*/  BSYNC B1 ;  /* 0x0000000000017941 */ /* 0x000fea0003800000 */
.L_x_299:
[----:B------:R-:W-:-:S13]  /*b050*/  LOP3.LUT P1, RZ, R3, 0xff, RZ, 0xc0, !PT ;  /* 0x000000ff03ff7812 */ /* 0x000fda000782c0ff */
[----:B------:R-:W-:Y:S05]  /*b060*/  @P1 BRA `(.L_x_303) ;  /* 0xfffffff400301947 */ /* 0x000fea000383ffff */
[----:B------:R-:W-:Y:S05]  /*b070*/  BSYNC B0 ;  /* 0x0000000000007941 */ /* 0x000fea0003800000 */
.L_x_291:
[----:B------:R-:W-:-:S03]  /*b080*/  UMOV UR4, 0xffffffff ;  /* 0xffffffff00047882 */ /* 0x000fc60000000000 */
[----:B------:R-:W-:Y:S05]  /*b090*/  BRA.DIV UR4, `(.L_x_304) ;  /* 0x0000000604647947 */ /* 0x000fea000b800000 */
[----:B------:R-:W-:-:S13]  /*b0a0*/  ELECT P6, URZ, PT ;  /* 0x00000000003f782f */ /* 0x000fda00038c0000 */
.L_x_321:
[----:B------:R-:W-:Y:S04]  /*b0b0*/  BSSY B0, `(.L_x_305) ;  /* 0x0000034000007945 */ /* 0x000fe80003800000 */
[----:B------:R-:W-:Y:S05]  /*b0c0*/  @!P6 BRA `(.L_x_306) ;  /* 0x0000000000c8e947 */ /* 0x000fea0003800000 */
[----:B------:R-:W-:-:S04]  /*b0d0*/  LOP3.LUT R16, R16, 0x2, RZ, 0xfc, !PT ;  /* 0x0000000210107812 */ /* 0x000fc800078efcff */
[----:B------:R-:W-:-:S13]  /*b0e0*/  ISETP.NE.AND P0, PT, R16, 0x3, PT ;  /* 0x000000031000780c */ /* 0x000fda0003f05270 */
[----:B------:R-:W-:Y:S05]  /*b0f0*/  @!P0 BRA `(.L_x_307) ;  /* 0x0000000000048947 */ /* 0x000fea0003800000 */
[----:B------:R-:W-:Y:S01]  /*b100*/  BPT.TRAP 0x1 ;  /* 0x000000040000795c */ /* 0x000fe20000300000 */
.L_x_307:
[----:B------:R-:W0:Y:S01]  /*b110*/  S2R R3, SR_CgaCtaId ;  /* 0x0000000000037919 */ /* 0x000e220000008800 */
[----:B------:R-:W-:Y:S02]  /*b120*/  MOV R2, 0x400 ;  /* 0x0000040000027802 */ /* 0x000fe40000000f00 */
[----:B------:R-:W-:Y:S02]  /*b130*/  SHF.L.U32 R4, R0, 0x1f, RZ ;  /* 0x0000001f00047819 */ /* 0x000fe400000006ff */
[----:B0-----:R-:W-:-:S05]  /*b140*/  LEA R2, R3, R2, 0x18 ;  /* 0x0000000203027211 */ /* 0x001fca00078ec0ff */
[----:B------:R-:W-:-:S04]  /*b150*/  VIADD R2, R2, 0x28 ;  /* 0x0000002802027836 */ /* 0x000fc80000000000 */
[C---:B------:R-:W-:Y:S02]  /*b160*/  IMAD R9, R7.reuse, 0x8, R2 ;  /* 0x0000000807097824 */ /* 0x040fe400078e0202 */
[----:B------:R-:W-:Y:S02]  /*b170*/  VIADD R7, R7, 0x1 ;  /* 0x0000000107077836 */ /* 0x000fe40000000000 */
[----:B------:R-:W0:Y:S03]  /*b180*/  SYNCS.PHASECHK.TRANS64.TRYWAIT P0, [R9+URZ], R4 ;  /* 0x00000004090075a7 */ /* 0x000e26000800017f */
[----:B------:R-:W-:-:S04]  /*b190*/  ISETP.NE.AND P1, PT, R7, 0x5, PT ;  /* 0x000000050700780c */ /* 0x000fc80003f25270 */
[----:B------:R-:W-:Y:S02]  /*b1a0*/  SEL R3, RZ, 0x1, P1 ;  /* 0x00000001ff037807 */ /* 0x000fe40000800000 */
[----:B------:R-:W-:Y:S02]  /*b1b0*/  SEL R7, R7, RZ, P1 ;  /* 0x000000ff07077207 */ /* 0x000fe40000800000 */
[----:B------:R-:W-:-:S03]  /*b1c0*/  LOP3.LUT R6, R0, R3, RZ, 0x3c, !PT ;  /* 0x0000000300067212 */ /* 0x000fc600078e3cff */
[----:B------:R-:W-:Y:S01]  /*b1d0*/  IMAD R8, R7, 0x8, R2 ;  /* 0x0000000807087824 */ /* 0x000fe200078e0202 */
[----:B------:R-:W-:Y:S01]  /*b1e0*/  SHF.L.U32 R5, R6, 0x1f, RZ ;  /* 0x0000001f06057819 */ /* 0x000fe200000006ff */
[----:B0-----:R-:W-:Y:S06]  /*b1f0*/  @!P0 BRA `(.L_x_308) ;  /* 0x00000004002c8947 */ /* 0x001fec0003800000 */
.L_x_322:
[----:B------:R-:W1:Y:S01]  /*b200*/  SYNCS.PHASECHK.TRANS64.TRYWAIT P0, [R8+URZ], R5 ;  /* 0x00000005080075a7 */ /* 0x000e62000800017f */
[----:B------:R-:W-:-:S05]  /*b210*/  VIADD R0, R7, 0x1 ;  /* 0x0000000107007836 */ /* 0x000fca0000000000 */
[----:B------:R-:W-:-:S04]  /*b220*/  ISETP.NE.AND P1, PT, R0, 0x5, PT ;  /* 0x000000050000780c */ /* 0x000fc80003f25270 */
[----:B------:R-:W-:Y:S02]  /*b230*/  SEL R3, RZ, 0x1, P1 ;  /* 0x00000001ff037807 */ /* 0x000fe40000800000 */
[----:B------:R-:W-:Y:S02]  /*b240*/  SEL R7, R0, RZ, P1 ;  /* 0x000000ff00077207 */ /* 0x000fe40000800000 */
[----:B------:R-:W-:-:S03]  /*b250*/  LOP3.LUT R6, R6, R3, RZ, 0x3c, !PT ;  /* 0x0000000306067212 */ /* 0x000fc600078e3cff */
[----:B0-----:R-:W-:Y:S01]  /*b260*/  IMAD R9, R7, 0x8, R2 ;  /* 0x0000000807097824 */ /* 0x001fe200078e0202 */
[----:B------:R-:W-:Y:S01]  /*b270*/  SHF.L.U32 R4, R6, 0x1f, RZ ;  /* 0x0000001f06047819 */ /* 0x000fe200000006ff */
[----:B-1----:R-:W-:Y:S06]  /*b280*/  @!P0 BRA `(.L_x_309) ;  /* 0x00000004001c8947 */ /* 0x002fec0003800000 */
.L_x_323:
[----:B------:R-:W1:Y:S01]  /*b290*/  SYNCS.PHASECHK.TRANS64.TRYWAIT P0, [R9+URZ], R4 ;  /* 0x00000004090075a7 */ /* 0x000e62000800017f */
[----:B------:R-:W-:-:S05]  /*b2a0*/  VIADD R0, R7, 0x1 ;  /* 0x0000000107007836 */ /* 0x000fca0000000000 */
[----:B------:R-:W-:-:S04]  /*b2b0*/  ISETP.NE.AND P1, PT, R0, 0x5, PT ;  /* 0x000000050000780c */ /* 0x000fc80003f25270 */
[----:B------:R-:W-:Y:S02]  /*b2c0*/  SEL R3, RZ, 0x1, P1 ;  /* 0x00000001ff037807 */ /* 0x000fe40000800000 */
[----:B------:R-:W-:Y:S02]  /*b2d0*/  SEL R7, R0, RZ, P1 ;  /* 0x000000ff00077207 */ /* 0x000fe40000800000 */
[----:B------:R-:W-:-:S03]  /*b2e0*/  LOP3.LUT R11, R6, R3, RZ, 0x3c, !PT ;  /* 0x00000003060b7212 */ /* 0x000fc600078e3cff */
[----:B------:R-:W-:Y:S01]  /*b2f0*/  IMAD R6, R7, 0x8, R2 ;  /* 0x0000000807067824 */ /* 0x000fe200078e0202 */
[----:B0-----:R-:W-:Y:S01]  /*b300*/  SHF.L.U32 R5, R11, 0x1f, RZ ;  /* 0x0000001f0b057819 */ /* 0x001fe200000006ff */
[----:B-1----:R-:W-:Y:S06]  /*b310*/  @!P0 BRA `(.L_x_310) ;  /* 0x00000004000c8947 */ /* 0x002fec0003800000 */
.L_x_324:
[----:B------:R-:W1:Y:S01]  /*b320*/  SYNCS.PHASECHK.TRANS64.TRYWAIT P0, [R6+URZ], R5 ;  /* 0x00000005060075a7 */ /* 0x000e62000800017f */
[----:B------:R-:W-:-:S05]  /*b330*/  VIADD R0, R7, 0x1 ;  /* 0x0000000107007836 */ /* 0x000fca0000000000 */
[----:B------:R-:W-:-:S04]  /*b340*/  ISETP.NE.AND P1, PT, R0, 0x5, PT ;  /* 0x000000050000780c */ /* 0x000fc80003f25270 */
[----:B0-----:R-:W-:Y:S02]  /*b350*/  SEL R4, RZ, 0x1, P1 ;  /* 0x00000001ff047807 */ /* 0x001fe40000800000 */
[----:B------:R-:W-:Y:S02]  /*b360*/  SEL R3, R0, RZ, P1 ;  /* 0x000000ff00037207 */ /* 0x000fe40000800000 */
[----:B------:R-:W-:Y:S01]  /*b370*/  LOP3.LUT R0, R11, R4, RZ, 0x3c, !PT ;  /* 0x000000040b007212 */ /* 0x000fe200078e3cff */
[----:B-1----:R-:W-:Y:S06]  /*b380*/  @!P0 BRA `(.L_x_311) ;  /* 0x0000000400048947 */ /* 0x002fec0003800000 */
.L_x_325:
[----:B------:R-:W-:Y:S01]  /*b390*/  IMAD R3, R3, 0x8, R2 ;  /* 0x0000000803037824 */ /* 0x000fe200078e0202 */
[----:B------:R-:W-:-:S07]  /*b3a0*/  SHF.L.U32 R0, R0, 0x1f, RZ ;  /* 0x0000001f00007819 */ /* 0x000fce00000006ff */
.L_x_312:
[----:B-1----:R1:W2:Y:S02]  /*b3b0*/  SYNCS.PHASECHK.TRANS64.TRYWAIT P0, [R3+URZ], R0 ;  /* 0x00000000030075a7 */ /* 0x0022a4000800017f */
[----:B--2---:R-:W-:Y:S05]  /*b3c0*/  @!P0 NANOSLEEP.SYNCS 0x989680 ;  /* 0x009896800000895d */ /* 0x004fea0003900000 */
[----:B------:R-:W2:Y:S02]  /*b3d0*/  @!P0 SYNCS.PHASECHK.TRANS64 P0, [R3+URZ], R0 ;  /* 0x00000000030085a7 */ /* 0x000ea4000800007f */
[----:B--2---:R-:W-:Y:S05]  /*b3e0*/  @!P0 BRA `(.L_x_312) ;  /* 0xfffffffc00f08947 */ /* 0x004fea000383ffff */
.L_x_306:
[----:B------:R-:W-:Y:S05]  /*b3f0*/  BSYNC B0 ;  /* 0x0000000000007941 */ /* 0x000fea0003800000 */
.L_x_305:
[----:B------:R-:W-:Y:S05]  /*b400*/  EXIT ;  /* 0x000000000000794d */ /* 0x000fea0003800000 */
.L_x_15:
[----:B-1----:R1:W2:Y:S02]  /*b410*/  SYNCS.PHASECHK.TRANS64.TRYWAIT P0, [R159+URZ], R0 ;  /* 0x000000009f0075a7 */ /* 0x0022a4000800017f */
[----:B--2---:R-:W-:Y:S05]  /*b420*/  @!P0 NANOSLEEP.SYNCS 0x989680 ;  /* 0x009896800000895d */ /* 0x004fea0003900000 */
[----:B------:R-:W2:Y:S02]  /*b430*/  @!P0 SYNCS.PHASECHK.TRANS64 P0, [R159+URZ], R0 ;  /* 0x000000009f0085a7 */ /* 0x000ea4000800007f */
[----:B--2---:R-:W-:Y:S05]  /*b440*/  @!P0 BRA `(.L_x_15) ;  /* 0xfffffffc00f08947 */ /* 0x004fea000383ffff */
[----:B------:R-:W-:Y:S05]  /*b450*/  BRA `(.L_x_313) ;  /* 0xffffff6000107947 */ /* 0x000fea000383ffff */
.L_x_20:
[----:B--2---:R2:W3:Y:S02]  /*b460*/  SYNCS.PHASECHK.TRANS64.TRYWAIT P1, [R3+URZ], R0 ;  /* 0x00000000030075a7 */ /* 0x0044e4000802017f */
[----:B---3--:R-:W-:Y:S05]  /*b470*/  @!P1 NANOSLEEP.SYNCS 0x989680 ;  /* 0x009896800000995d */ /* 0x008fea0003900000 */
[----:B------:R-:W3:Y:S02]  /*b480*/  @!P1 SYNCS.PHASECHK.TRANS64 P1, [R3+URZ], R0 ;  /* 0x00000000030095a7 */ /* 0x000ee4000802007f */
[----:B---3--:R-:W-:Y:S05]  /*b490*/  @!P1 BRA `(.L_x_20) ;  /* 0xfffffffc00f09947 */ /* 0x008fea000383ffff */
[----:B------:R-:W-:Y:S05]  /*b4a0*/  BRA `(.L_x_19) ;  /* 0xffffff60007c7947 */ /* 0x000fea000383ffff */
.L_x_25:
[----:B--2---:R-:W-:-:S04]  /*b4b0*/  IMAD.U32 R4, RZ, RZ, UR4 ;  /* 0x00000004ff047e24 */ /* 0x004fc8000f8e00ff */
[----:B------:R2:W3:Y:S03]  /*b4c0*/  SYNCS.PHASECHK.TRANS64.TRYWAIT P1, [R4+URZ], R3 ;  /* 0x00000003040075a7 */ /* 0x0004e6000802017f */
[----:B---3--:R-:W-:Y:S05]  /*b4d0*/  @!P1 NANOSLEEP.SYNCS 0x989680 ;  /* 0x009896800000995d */ /* 0x008fea0003900000 */
[----:B------:R-:W3:Y:S02]  /*b4e0*/  @!P1 SYNCS.PHASECHK.TRANS64 P1, [R4+URZ], R3 ;  /* 0x00000003040095a7 */ /* 0x000ee4000802007f */
[----:B---3--:R-:W-:Y:S05]  /*b4f0*/  @!P1 BRA `(.L_x_25) ;  /* 0xfffffffc00ec9947 */ /* 0x008fea000383ffff */
[----:B------:R-:W-:Y:S05]  /*b500*/  BRA `(.L_x_24) ;  /* 0xffffff6400587947 */ /* 0x000fea000383ffff */
.L_x_31:
[----:B-1----:R1:W2:Y:S02]  /*b510*/  SYNCS.PHASECHK.TRANS64.TRYWAIT P0, [R159+URZ+0x10], R0 ;  /* 0x000010009f0075a7 */ /* 0x0022a4000800017f */
[----:B--2---:R-:W-:Y:S05]  /*b520*/  @!P0 NANOSLEEP.SYNCS 0x989680 ;  /* 0x009896800000895d */ /* 0x004fea0003900000 */
[----:B------:R-:W2:Y:S02]  /*b530*/  @!P0 SYNCS.PHASECHK.TRANS64 P0, [R159+URZ+0x10], R0 ;  /* 0x000010009f0085a7 */ /* 0x000ea4000800007f */
[----:B--2---:R-:W-:Y:S05]  /*b540*/  @!P0 BRA `(.L_x_31) ;  /* 0xfffffffc00f08947 */ /* 0x004fea000383ffff */
[----:B------:R-:W-:Y:S05]  /*b550*/  BRA `(.L_x_314) ;  /* 0xffffff68009c7947 */ /* 0x000fea000383ffff */
.L_x_292:
[----:B------:R-:W-:Y:S01]  /*b560*/  BSSY B1, `(.L_x_315) ;  /* 0x0000006000017945 */ /* 0x000fe20003800000 */
[----:B------:R-:W-:-:S07]  /*b570*/  IMAD.MOV.U32 R15, RZ, RZ, -0x1 ;  /* 0xffffffffff0f7424 */ /* 0x000fce00078e00ff */
[----:B-----5:R-:W-:Y:S05]  /*b580*/  WARPSYNC.COLLECTIVE R15, `(.L_x_316) ;  /* 0x000000000f0c7348 */ /* 0x020fea0003c00000 */
[----:B------:R-:W-:Y:S02]  /*b590*/  ELECT P6, UR62, PT ;  /* 0x00000000003e782f */ /* 0x000fe400038c0000 */
[----:B------:R-:W-:Y:S01]  /*b5a0*/  MOV R14, UR62 ;  /* 0x0000003e000e7c02 */ /* 0x000fe20008000f00 */
[----:B-----5:R-:W-:Y:S10]  /*b5b0*/  ENDCOLLECTIVE ;  /* 0x000000000000791b */ /* 0x020ff40003800000 */
.L_x_316:
[----:B------:R-:W-:Y:S05]  /*b5c0*/  BSYNC B1 ;  /* 0x0000000000017941 */ /* 0x000fea0003800000 */
.L_x_315:
[----:B------:R-:W-:Y:S05]  /*b5d0*/  BRA `(.L_x_317) ;  /* 0xffffffec00e07947 */ /* 0x000fea000383ffff */
.L_x_295:
[----:B0-----:R0:W1:Y:S02]  /*b5e0*/  SYNCS.PHASECHK.TRANS64.TRYWAIT P1, [R10+URZ+0x28], R5 ;  /* 0x000028050a0075a7 */ /* 0x001064000802017f */
[----:B-1----:R-:W-:Y:S05]  /*b5f0*/  @!P1 NANOSLEEP.SYNCS 0x989680 ;  /* 0x009896800000995d */ /* 0x002fea0003900000 */
[----:B------:R-:W1:Y:S02]  /*b600*/  @!P1 SYNCS.PHASECHK.TRANS64 P1, [R10+URZ+0x28], R5 ;  /* 0x000028050a0095a7 */ /* 0x000e64000802007f */
[----:B-1----:R-:W-:Y:S05]  /*b610*/  @!P1 BRA `(.L_x_295) ;  /* 0xfffffffc00f09947 */ /* 0x002fea000383ffff */
[----:B------:R-:W-:Y:S05]  /*b620*/  BRA `(.L_x_318) ;  /* 0xfffffff000147947 */ /* 0x000fea000383ffff */
.L_x_304:
[----:B------:R-:W-:Y:S01]  /*b630*/  BSSY B0, `(.L_x_319) ;  /* 0x0000006000007945 */ /* 0x000fe20003800000 */
[----:B------:R-:W-:-:S07]  /*b640*/  IMAD.MOV.U32 R15, RZ, RZ, -0x1 ;  /* 0xffffffffff0f7424 */ /* 0x000fce00078e00ff */
[----:B-----5:R-:W-:Y:S05]  /*b650*/  WARPSYNC.COLLECTIVE R15, `(.L_x_320) ;  /* 0x000000000f0c7348 */ /* 0x020fea0003c00000 */
[----:B------:R-:W-:Y:S02]  /*b660*/  ELECT P6, UR62, PT ;  /* 0x00000000003e782f */ /* 0x000fe400038c0000 */
[----:B------:R-:W-:Y:S01]  /*b670*/  MOV R14, UR62 ;  /* 0x0000003e000e7c02 */ /* 0x000fe20008000f00 */
[----:B-----5:R-:W-:Y:S10]  /*b680*/  ENDCOLLECTIVE ;  /* 0x000000000000791b */ /* 0x020ff40003800000 */
.L_x_320:
[----:B------:R-:W-:Y:S05]  /*b690*/  BSYNC B0 ;  /* 0x0000000000007941 */ /* 0x000fea0003800000 */
.L_x_319:
[----:B------:R-:W-:Y:S05]  /*b6a0*/  BRA `(.L_x_321) ;  /* 0xfffffff800807947 */ /* 0x000fea000383ffff */
.L_x_308:
[----:B0-----:R0:W1:Y:S02]  /*b6b0*/  SYNCS.PHASECHK.TRANS64.TRYWAIT P0, [R9+URZ], R4 ;  /* 0x00000004090075a7 */ /* 0x001064000800017f */
[----:B-1----:R-:W-:Y:S05]  /*b6c0*/  @!P0 NANOSLEEP.SYNCS 0x989680 ;  /* 0x009896800000895d */ /* 0x002fea0003900000 */
[----:B------:R-:W1:Y:S02]  /*b6d0*/  @!P0 SYNCS.PHASECHK.TRANS64 P0, [R9+URZ], R4 ;  /* 0x00000004090085a7 */ /* 0x000e64000800007f */
[----:B-1----:R-:W-:Y:S05]  /*b6e0*/  @!P0 BRA `(.L_x_308) ;  /* 0xfffffffc00f08947 */ /* 0x002fea000383ffff */
[----:B------:R-:W-:Y:S05]  /*b6f0*/  BRA `(.L_x_322) ;  /* 0xfffffff800c07947 */ /* 0x000fea000383ffff */
.L_x_309:
[----:B0-----:R0:W1:Y:S02]  /*b700*/  SYNCS.PHASECHK.TRANS64.TRYWAIT P0, [R8+URZ], R5 ;  /* 0x00000005080075a7 */ /* 0x001064000800017f */
[----:B-1----:R-:W-:Y:S05]  /*b710*/  @!P0 NANOSLEEP.SYNCS 0x989680 ;  /* 0x009896800000895d */ /* 0x002fea0003900000 */
[----:B------:R-:W1:Y:S02]  /*b720*/  @!P0 SYNCS.PHASECHK.TRANS64 P0, [R8+URZ], R5 ;  /* 0x00000005080085a7 */ /* 0x000e64000800007f */
[----:B-1----:R-:W-:Y:S05]  /*b730*/  @!P0 BRA `(.L_x_309) ;  /* 0xfffffffc00f08947 */ /* 0x002fea000383ffff */
[----:B------:R-:W-:Y:S05]  /*b740*/  BRA `(.L_x_323) ;  /* 0xfffffff800d07947 */ /* 0x000fea000383ffff */
.L_x_310:
[----:B0-----:R0:W1:Y:S02]  /*b750*/  SYNCS.PHASECHK.TRANS64.TRYWAIT P0, [R9+URZ], R4 ;  /* 0x00000004090075a7 */ /* 0x001064000800017f */
[----:B-1----:R-:W-:Y:S05]  /*b760*/  @!P0 NANOSLEEP.SYNCS 0x989680 ;  /* 0x009896800000895d */ /* 0x002fea0003900000 */
[----:B------:R-:W1:Y:S02]  /*b770*/  @!P0 SYNCS.PHASECHK.TRANS64 P0, [R9+URZ], R4 ;  /* 0x00000004090085a7 */ /* 0x000e64000800007f */
[----:B-1----:R-:W-:Y:S05]  /*b780*/  @!P0 BRA `(.L_x_310) ;  /* 0xfffffffc00f08947 */ /* 0x002fea000383ffff */
[----:B------:R-:W-:Y:S05]  /*b790*/  BRA `(.L_x_324) ;  /* 0xfffffff800e07947 */ /* 0x000fea000383ffff */
.L_x_311:
[----:B0-----:R0:W1:Y:S02]  /*b7a0*/  SYNCS.PHASECHK.TRANS64.TRYWAIT P0, [R6+URZ], R5 ;  /* 0x00000005060075a7 */ /* 0x001064000800017f */
[----:B-1----:R-:W-:Y:S05]  /*b7b0*/  @!P0 NANOSLEEP.SYNCS 0x989680 ;  /* 0x009896800000895d */ /* 0x002fea0003900000 */
[----:B------:R-:W1:Y:S02]  /*b7c0*/  @!P0 SYNCS.PHASECHK.TRANS64 P0, [R6+URZ], R5 ;  /* 0x00000005060085a7 */ /* 0x000e64000800007f */
[----:B-1----:R-:W-:Y:S05]  /*b7d0*/  @!P0 BRA `(.L_x_311) ;  /* 0xfffffffc00f08947 */ /* 0x002fea000383ffff */
[----:B------:R-:W-:Y:S05]  /*b7e0*/  BRA `(.L_x_325) ;  /* 0xfffffff800e87947 */ /* 0x000fea000383ffff */
.L_x_326:
[----:B------:R-:W-:-:S00]  /*b7f0*/  BRA `(.L_x_326) ;  /* 0xfffffffc00fc7947 */ /* 0x000fc0000383ffff */
[----:B------:R-:W-:-:S00]  /*b800*/  NOP ;  /* 0x0000000000007918 */ /* 0x000fc00000000000 */
[----:B------:R-:W-:-:S00]  /*b810*/  NOP ;  /* 0x0000000000007918 */ /* 0x000fc00000000000 */
[----:B------:R-:W-:-:S00]  /*b820*/  NOP ;  /* 0x0000000000007918 */ /* 0x000fc00000000000 */
[----:B------:R-:W-:-:S00]  /*b830*/  NOP ;  /* 0x0000000000007918 */ /* 0x000fc00000000000 */
[----:B------:R-:W-:-:S00]  /*b840*/  NOP ;  /* 0x0000000000007918 */ /* 0x000fc00000000000 */
[----:B------:R-:W-:-:S00]  /*b850*/  NOP ;  /* 0x0000000000007918 */ /* 0x000fc00000000000 */
[----:B------:R-:W-:-:S00]  /*b860*/  NOP ;  /* 0x0000000000007918 */ /* 0x000fc00000000000 */
[----:B------:R-:W-:-:S00]  /*b870*/  NOP ;  /* 0x0000000000007918 */ /* 0x000fc00000000000 */
.L_x_327:


//--------------------- .nv.global.init           --------------------------
	.section	.nv.global.init,"aw",@progbits
.nv.global.init:
	.type		$str$22,@object
	.size		$str$22,($str$23 - $str$22)
$str$22:
        /*0000*/ 	.byte	0x6b, 0x5f, 0x74, 0x69, 0x6c, 0x65, 0x5f, 0x63, 0x6f, 0x75, 0x6e, 0x74, 0x20, 0x3e, 0x3d, 0x20
        /*0010*/ 	.byte	0x31, 0x00
	.type		$str$23,@object
	.size		$str$23,(__unnamed_1 - $str$23)
$str$23:
        /*0012*/ 	.byte	0x2f, 0x74, 0x6d, 0x70, 0x2f, 0x63, 0x75, 0x74, 0x6c, 0x61, 0x73, 0x73, 0x5f, 0x73, 0x77, 0x65
        /*0022*/ 	.byte	0x65, 0x70, 0x5f, 0x73, 0x72, 0x63, 0x2f, 0x69, 0x6e, 0x63, 0x6c, 0x75, 0x64, 0x65, 0x2f, 0x63
        /*0032*/ 	.byte	0x75, 0x74, 0x6c, 0x61, 0x73, 0x73, 0x2f, 0x67, 0x65, 0x6d, 0x6d, 0x2f, 0x63, 0x6f, 0x6c, 0x6c
        /*0042*/ 	.byte	0x65, 0x63, 0x74, 0x69, 0x76, 0x65, 0x2f, 0x73, 0x6d, 0x39, 0x30, 0x5f, 0x6d, 0x6d, 0x61, 0x5f
        /*0052*/ 	.byte	0x74, 0x6d, 0x61, 0x5f, 0x67, 0x6d, 0x6d, 0x61, 0x5f, 0x73, 0x73, 0x5f, 0x77, 0x61, 0x72, 0x70
        /*0062*/ 	.byte	0x73, 0x70, 0x65, 0x63, 0x69, 0x61, 0x6c, 0x69, 0x7a, 0x65, 0x64, 0x2e, 0x68, 0x70, 0x70, 0x00
	.type		__unnamed_1,@object
	.size		__unnamed_1,(.L_0 - __unnamed_1)
__unnamed_1:
        /*0072*/ 	.byte	0x76, 0x6f, 0x69, 0x64, 0x20, 0x63, 0x75, 0x74, 0x6c, 0x61, 0x73, 0x73, 0x3a, 0x3a, 0x67, 0x65
        /* <DEDUP_REMOVED lines=179> */
        /*0bb2*/ 	.byte	0x65, 0x6e, 0x74, 0x69, 0x74, 0x79, 0x5d, 0x00
.L_0:


//--------------------- .nv.shared._ZN7cutlass13device_kernelINS_4gemm6kernel13GemmUniversalIN4cute5tupleIJiiiiEEENS1_10collective13CollectiveMmaINS1_34MainloopSm90TmaGmmaWarpSpecializedILi5ENS5_IJNS4_1CILi1EEESB_SB_EEENS1_32KernelTmaWarpSpecializedPingpongEEENS5_IJNSA_ILi64EEENSA_ILi256EEESF_EEENS_6half_tENS5_IJlSB_lEEESI_SJ_NS4_8TiledMMAINS4_8MMA_AtomIJNS4_4SM904GMMA26MMA_64x256x16_F32F16F16_SSILNSN_5MajorE0ELSP_0ELNSN_7ScaleInE1ELSQ_1EEEEEENS4_6LayoutISC_NS5_IJNSA_ILi0EEESU_SU_EEEEENS5_IJNS4_10UnderscoreESX_SX_EEEEENS4_13SM90_TMA_LOADENS4_14ComposedLayoutINS4_7SwizzleILi3ELi4ELi3EEENS4_18smem_ptr_flag_bitsILi16EEENST_INS5_IJNSA_ILi8EEESF_EEENS5_IJSF_SB_EEEEEEEvNS4_8identityES10_S1A_vS1B_EENS_8epilogue10collective6detail29Sm90TmaWarpSpecializedAdapterINS1E_15DefaultEpilogueISI_SJ_SJ_NS1D_6thread17LinearCombinationISI_Li1EffLNS1I_9ScaleType4KindE0ELNS_15FloatRoundStyleE2ESI_EENS1_15EpilogueDefaultEEEEEvvEEEEvNT_6ParamsE --------------------------
	.section	.nv.shared._ZN7cutlass13device_kernelINS_4gemm6kernel13GemmUniversalIN4cute5tupleIJiiiiEEENS1_10collective13CollectiveMmaINS1_34MainloopSm90TmaGmmaWarpSpecializedILi5ENS5_IJNS4_1CILi1EEESB_SB_EEENS1_32KernelTmaWarpSpecializedPingpongEEENS5_IJNSA_ILi64EEENSA_ILi256EEESF_EEENS_6half_tENS5_IJlSB_lEEESI_SJ_NS4_8TiledMMAINS4_8MMA_AtomIJNS4_4SM904GMMA26MMA_64x256x16_F32F16F16_SSILNSN_5MajorE0ELSP_0ELNSN_7ScaleInE1ELSQ_1EEEEEENS4_6LayoutISC_NS5_IJNSA_ILi0EEESU_SU_EEEEENS5_IJNS4_10UnderscoreESX_SX_EEEEENS4_13SM90_TMA_LOADENS4_14ComposedLayoutINS4_7SwizzleILi3ELi4ELi3EEENS4_18smem_ptr_flag_bitsILi16EEENST_INS5_IJNSA_ILi8EEESF_EEENS5_IJSF_SB_EEEEEEEvNS4_8identityES10_S1A_vS1B_EENS_8epilogue10collective6detail29Sm90TmaWarpSpecializedAdapterINS1E_15DefaultEpilogueISI_SJ_SJ_NS1D_6thread17LinearCombinationISI_Li1EffLNS1I_9ScaleType4KindE0ELNS_15FloatRoundStyleE2ESI_EENS1_15EpilogueDefaultEEEEEvvEEEEvNT_6ParamsE,"aw",@nobits
	.sectionflags	@""
	.align	16
	.zero		1024


//--------------------- .nv.shared.reserved.0     --------------------------
	.section	.nv.shared.reserved.0,"aw",@nobits
	.weak		__nv_reservedSMEM_offset_0_alias
	.size		__nv_reservedSMEM_offset_0_alias, 0, 0
	.other		__nv_reservedSMEM_offset_0_alias,@"STO_CUDA_RESERVED_SHARED STV_DEFAULT"
__nv_reservedSMEM_offset_0_alias:
	.zero		0


//--------------------- .nv.global                --------------------------
	.section	.nv.global,"aw",@nobits
.nv.global:
	.type		_ZN40_INTERNAL_d88b9432_4_k_cu_6117976b_219794cute1_E,@object
	.size		_ZN40_INTERNAL_d88b9432_4_k_cu_6117976b_219794cute1_E,(_ZN40_INTERNAL_d88b9432_4_k_cu_6117976b_219794cuda3std3__45__cpo6cbeginE - _ZN40_INTERNAL_d88b9432_4_k_cu_6117976b_219794cute1_E)
_ZN40_INTERNAL_d88b9432_4_k_cu_6117976b_219794cute1_E:
	.zero		1
	.type		_ZN40_INTERNAL_d88b9432_4_k_cu_6117976b_219794cuda3std3__45__cpo6cbeginE,@object
	.size		_ZN40_INTERNAL_d88b9432_4_k_cu_6117976b_219794cuda3std3__45__cpo6cbeginE,(_ZN40_INTERNAL_d88b9432_4_k_cu_6117976b_219794cuda3std3__48in_placeE - _ZN40_INTERNAL_d88b9432_4_k_cu_6117976b_219794cuda3std3__45__cpo6cbeginE)
_ZN40_INTERNAL_d88b9432_4_k_cu_6117976b_219794cuda3std3__45__cpo6cbeginE:
	.zero		1
	.type		_ZN40_INTERNAL_d88b9432_4_k_cu_6117976b_219794cuda3std3__48in_placeE,@object
	.size		_ZN40_INTERNAL_d88b9432_4_k_cu_6117976b_219794cuda3std3__48in_placeE,(_ZN40_INTERNAL_d88b9432_4_k_cu_6117976b_219794cuda3std6ranges3__45__cpo9iter_moveE - _ZN40_INTERNAL_d88b9432_4_k_cu_6117976b_219794cuda3std3__48in_placeE)
_ZN40_INTERNAL_d88b9432_4_k_cu_6117976b_219794cuda3std3__48in_placeE:
	.zero		1
	.type		_ZN40_INTERNAL_d88b9432_4_k_cu_6117976b_219794cuda3std6ranges3__45__cpo9iter_moveE,@object
	.size		_ZN40_INTERNAL_d88b9432_4_k_cu_6117976b_219794cuda3std6ranges3__45__cpo9iter_moveE,(_ZN40_INTERNAL_d88b9432_4_k_cu_6117976b_219794cuda3std3__45__cpo5beginE - _ZN40_INTERNAL_d88b9432_4_k_cu_6117976b_219794cuda3std6ranges3__45__cpo9iter_moveE)
_ZN40_INTERNAL_d88b9432_4_k_cu_6117976b_219794cuda3std6ranges3__45__cpo9iter_moveE:
	.zero		1
	.type		_ZN40_INTERNAL_d88b9432_4_k_cu_6117976b_219794cuda3std3__45__cpo5beginE,@object
	.size		_ZN40_INTERNAL_d88b9432_4_k_cu_6117976b_219794cuda3std3__45__cpo5beginE,(_ZN40_INTERNAL_d88b9432_4_k_cu_6117976b_219794cuda3std3__442_GLOBAL__N__d88b9432_4_k_cu_6117976b_219796ignoreE - _ZN40_INTERNAL_d88b9432_4_k_cu_6117976b_219794cuda3std3__45__cpo5beginE)
_ZN40_INTERNAL_d88b9432_4_k_cu_6117976b_219794cuda3std3__45__cpo5beginE:
	.zero		1
	.type		_ZN40_INTERNAL_d88b9432_4_k_cu_6117976b_219794cuda3std3__442_GLOBAL__N__d88b9432_4_k_cu_6117976b_219796ignoreE,@object
	.size		_ZN40_INTERNAL_d88b9432_4_k_cu_6117976b_219794cuda3std3__442_GLOBAL__N__d88b9432_4_k_cu_6117976b_219796ignoreE,(_ZN40_INTERNAL_d88b9432_4_k_cu_6117976b_219794cute7productE - _ZN40_INTERNAL_d88b9432_4_k_cu_6117976b_219794cuda3std3__442_GLOBAL__N__d88b9432_4_k_cu_6117976b_219796ignoreE)
_ZN40_INTERNAL_d88b9432_4_k_cu_6117976b_219794cuda3std3__442_GLOBAL__N__d88b9432_4_k_cu_6117976b_219796ignoreE:
	.zero		1
	.type		_ZN40_INTERNAL_d88b9432_4_k_cu_6117976b_219794cute7productE,@object
	.size		_ZN40_INTERNAL_d88b9432_4_k_cu_6117976b_219794cute7productE,(_ZN40_INTERNAL_d88b9432_4_k_cu_6117976b_219794cuda3std3__45__cpo3endE - _ZN40_INTERNAL_d88b9432_4_k_cu_6117976b_219794cute7productE)
_ZN40_INTERNAL_d88b9432_4_k_cu_6117976b_219794cute7productE:
	.zero		1
	.type		_ZN40_INTERNAL_d88b9432_4_k_cu_6117976b_219794cuda3std3__45__cpo3endE,@object
	.size		_ZN40_INTERNAL_d88b9432_4_k_cu_6117976b_219794cuda3std3__45__cpo3endE,(_ZN40_INTERNAL_d88b9432_4_k_cu_6117976b_219794cuda3std3__419piecewise_constructE - _ZN40_INTERNAL_d88b9432_4_k_cu_6117976b_219794cuda3std3__45__cpo3endE)
_ZN40_INTERNAL_d88b9432_4_k_cu_6117976b_219794cuda3std3__45__cpo3endE:
	.zero		1
	.type		_ZN40_INTERNAL_d88b9432_4_k_cu_6117976b_219794cuda3std3__419piecewise_constructE,@object
	.size		_ZN40_INTERNAL_d88b9432_4_k_cu_6117976b_219794cuda3std3__419piecewise_constructE,(_ZN40_INTERNAL_d88b9432_4_k_cu_6117976b_219794cuda3std3__45__cpo4cendE - _ZN40_INTERNAL_d88b9432_4_k_cu_6117976b_219794cuda3std3__419piecewise_constructE)
_ZN40_INTERNAL_d88b9432_4_k_cu_6117976b_219794cuda3std3__419piecewise_constructE:
	.zero		1
	.type		_ZN40_INTERNAL_d88b9432_4_k_cu_6117976b_219794cuda3std3__45__cpo4cendE,@object
	.size		_ZN40_INTERNAL_d88b9432_4_k_cu_6117976b_219794cuda3std3__45__cpo4cendE,(_ZN40_INTERNAL_d88b9432_4_k_cu_6117976b_219794cuda3std6ranges3__45__cpo4swapE - _ZN40_INTERNAL_d88b9432_4_k_cu_6117976b_219794cuda3std3__45__cpo4cendE)
_ZN40_INTERNAL_d88b9432_4_k_cu_6117976b_219794cuda3std3__45__cpo4cendE:
	.zero		1
	.type		_ZN40_INTERNAL_d88b9432_4_k_cu_6117976b_219794cuda3std6ranges3__45__cpo4swapE,@object
	.size		_ZN40_INTERNAL_d88b9432_4_k_cu_6117976b_219794cuda3std6ranges3__45__cpo4swapE,(.L_8 - _ZN40_INTERNAL_d88b9432_4_k_cu_6117976b_219794cuda3std6ranges3__45__cpo4swapE)
_ZN40_INTERNAL_d88b9432_4_k_cu_6117976b_219794cuda3std6ranges3__45__cpo4swapE:
	.zero		1
.L_8:


//--------------------- .nv.constant0._ZN7cutlass13device_kernelINS_4gemm6kernel13GemmUniversalIN4cute5tupleIJiiiiEEENS1_10collective13CollectiveMmaINS1_34MainloopSm90TmaGmmaWarpSpecializedILi5ENS5_IJNS4_1CILi1EEESB_SB_EEENS1_32KernelTmaWarpSpecializedPingpongEEENS5_IJNSA_ILi64EEENSA_ILi256EEESF_EEENS_6half_tENS5_IJlSB_lEEESI_SJ_NS4_8TiledMMAINS4_8MMA_AtomIJNS4_4SM904GMMA26MMA_64x256x16_F32F16F16_SSILNSN_5MajorE0ELSP_0ELNSN_7ScaleInE1ELSQ_1EEEEEENS4_6LayoutISC_NS5_IJNSA_ILi0EEESU_SU_EEEEENS5_IJNS4_10UnderscoreESX_SX_EEEEENS4_13SM90_TMA_LOADENS4_14ComposedLayoutINS4_7SwizzleILi3ELi4ELi3EEENS4_18smem_ptr_flag_bitsILi16EEENST_INS5_IJNSA_ILi8EEESF_EEENS5_IJSF_SB_EEEEEEEvNS4_8identityES10_S1A_vS1B_EENS_8epilogue10collective6detail29Sm90TmaWarpSpecializedAdapterINS1E_15DefaultEpilogueISI_SJ_SJ_NS1D_6thread17LinearCombinationISI_Li1EffLNS1I_9ScaleType4KindE0ELNS_15FloatRoundStyleE2ESI_EENS1_15EpilogueDefaultEEEEEvvEEEEvNT_6ParamsE --------------------------
	.section	.nv.constant0._ZN7cutlass13device_kernelINS_4gemm6kernel13GemmUniversalIN4cute5tupleIJiiiiEEENS1_10collective13CollectiveMmaINS1_34MainloopSm90TmaGmmaWarpSpecializedILi5ENS5_IJNS4_1CILi1EEESB_SB_EEENS1_32KernelTmaWarpSpecializedPingpongEEENS5_IJNSA_ILi64EEENSA_ILi256EEESF_EEENS_6half_tENS5_IJlSB_lEEESI_SJ_NS4_8TiledMMAINS4_8MMA_AtomIJNS4_4SM904GMMA26MMA_64x256x16_F32F16F16_SSILNSN_5MajorE0ELSP_0ELNSN_7ScaleInE1ELSQ_1EEEEEENS4_6LayoutISC_NS5_IJNSA_ILi0EEESU_SU_EEEEENS5_IJNS4_10UnderscoreESX_SX_EEEEENS4_13SM90_TMA_LOADENS4_14ComposedLayoutINS4_7SwizzleILi3ELi4ELi3EEENS4_18smem_ptr_flag_bitsILi16EEENST_INS5_IJNSA_ILi8EEESF_EEENS5_IJSF_SB_EEEEEEEvNS4_8identityES10_S1A_vS1B_EENS_8epilogue10collective6detail29Sm90TmaWarpSpecializedAdapterINS1E_15DefaultEpilogueISI_SJ_SJ_NS1D_6thread17LinearCombinationISI_Li1EffLNS1I_9ScaleType4KindE0ELNS_15FloatRoundStyleE2ESI_EENS1_15EpilogueDefaultEEEEEvvEEEEvNT_6ParamsE,"a",@progbits
	.sectionflags	@""
	.align	4
.nv.constant0._ZN7cutlass13device_kernelINS_4gemm6kernel13GemmUniversalIN4cute5tupleIJiiiiEEENS1_10collective13CollectiveMmaINS1_34MainloopSm90TmaGmmaWarpSpecializedILi5ENS5_IJNS4_1CILi1EEESB_SB_EEENS1_32KernelTmaWarpSpecializedPingpongEEENS5_IJNSA_ILi64EEENSA_ILi256EEESF_EEENS_6half_tENS5_IJlSB_lEEESI_SJ_NS4_8TiledMMAINS4_8MMA_AtomIJNS4_4SM904GMMA26MMA_64x256x16_F32F16F16_SSILNSN_5MajorE0ELSP_0ELNSN_7ScaleInE1ELSQ_1EEEEEENS4_6LayoutISC_NS5_IJNSA_ILi0EEESU_SU_EEEEENS5_IJNS4_10UnderscoreESX_SX_EEEEENS4_13SM90_TMA_LOADENS4_14ComposedLayoutINS4_7SwizzleILi3ELi4ELi3EEENS4_18smem_ptr_flag_bitsILi16EEENST_INS5_IJNSA_ILi8EEESF_EEENS5_IJSF_SB_EEEEEEEvNS4_8identityES10_S1A_vS1B_EENS_8epilogue10collective6detail29Sm90TmaWarpSpecializedAdapterINS1E_15DefaultEpilogueISI_SJ_SJ_NS1D_6thread17LinearCombinationISI_Li1EffLNS1I_9ScaleType4KindE0ELNS_15FloatRoundStyleE2ESI_EENS1_15EpilogueDefaultEEEEEvvEEEEvNT_6ParamsE:
	.zero		1664


//--------------------- SYMBOLS --------------------------

	.type		.nv.reservedSmem.offset0,@object
	.size		.nv.reservedSmem.offset0,0x4
	.type		__assertfail,@function
